// auto-generated by cutlass_sweep.gemm — config: {"arch": "sm_100", "cluster_m": 2, "cluster_n": 2, "dtype": "fp32", "dtype_b": "fp32", "layout": "nt", "stages": 0, "tile_k": 128, "tile_m": 64, "tile_n": 64}
#include "cutlass/cutlass.h"
#include "cutlass/gemm/collective/collective_builder.hpp"
#include "cutlass/gemm/device/gemm_universal_adapter.h"
#include "cutlass/gemm/kernel/gemm_universal.hpp"
#include "cutlass/epilogue/collective/collective_builder.hpp"

using ElemA = float;
using ElemB = float;
using ElemCD = float;
using Acc  = float;
using TileShape    = cute::Shape<cute::_64, cute::_64, cute::_128>;
using ClusterShape = cute::Shape<cute::_2, cute::_2, cute::_1>;

using CollectiveEpilogue = typename cutlass::epilogue::collective::CollectiveBuilder<
    cutlass::arch::Sm100, cutlass::arch::OpClassTensorOp,
    TileShape, ClusterShape,
    cutlass::epilogue::collective::EpilogueTileAuto,
    Acc, Acc,
    ElemCD, cutlass::layout::RowMajor, 128 / cutlass::sizeof_bits<ElemCD>::value,
    ElemCD, cutlass::layout::RowMajor, 128 / cutlass::sizeof_bits<ElemCD>::value,
    cutlass::epilogue::collective::EpilogueScheduleAuto
  >::CollectiveOp;

using CollectiveMainloop = typename cutlass::gemm::collective::CollectiveBuilder<
    cutlass::arch::Sm100, cutlass::arch::OpClassTensorOp,
    ElemA, cutlass::layout::RowMajor, 128 / cutlass::sizeof_bits<ElemA>::value,
    ElemB, cutlass::layout::ColumnMajor, 128 / cutlass::sizeof_bits<ElemB>::value,
    Acc,
    TileShape, ClusterShape,
    cutlass::gemm::collective::StageCountAutoCarveout<static_cast<int>(sizeof(typename CollectiveEpilogue::SharedStorage))>,
    cutlass::gemm::collective::KernelScheduleAuto
  >::CollectiveOp;

using GemmKernel = cutlass::gemm::kernel::GemmUniversal<
    cute::Shape<int,int,int,int>,
    CollectiveMainloop,
    CollectiveEpilogue
>;
using Gemm = cutlass::gemm::device::GemmUniversalAdapter<GemmKernel>;

// Force the device kernel symbol into the cubin without needing a host main.
auto* _anchor = &cutlass::device_kernel<GemmKernel>;


// ===== COMPILED SASS (sm_100a) =====

	.target	sm_100a

	.elftype	@"ET_EXEC"


//--------------------- .note.nv.tkinfo           --------------------------
	.section	.note.nv.tkinfo,"",@"SHT_NOTE"
	.sectionflags	@"SHF_NOTE_NV_TKINFO"
	.tkinfo
        /*0018*/ 	.word	0x00000002
        /*0030*/ 	.string	""
        /*0030*/ 	.string	"ptxas"
        /*0030*/ 	.string	"Cuda compilation tools, release 13.0, V13.0.88"
        /*0030*/ 	.string	"Build cuda_13.0.r13.0/compiler.36424714_0"
        /*0030*/ 	.string	"-arch sm_100a -m 64 "



//--------------------- .note.nv.cuinfo           --------------------------
	.section	.note.nv.cuinfo,"",@"SHT_NOTE"
	.sectionflags	@"SHF_NOTE_NV_CUINFO"
        /*0018*/ 	.short	0x0002
        /*001a*/ 	.short	0x0064
        /*001c*/ 	.short	0x0082
	.zero		2


//--------------------- .nv.info                  --------------------------
	.section	.nv.info,"",@"SHT_CUDA_INFO"
	.align	4


	//----- nvinfo : EIATTR_REGCOUNT
	.align		4
        /*0000*/ 	.byte	0x04, 0x2f
        /*0002*/ 	.short	(.L_19 - .L_18)
	.align		4
.L_18:
        /*0004*/ 	.word	index@(_ZN7cutlass13device_kernelINS_4gemm6kernel13GemmUniversalIN4cute5tupleIJiiiiEEENS1_10collective13CollectiveMmaINS1_35MainloopSm100TmaUmmaWarpSpecializedILi3ELi2ELi4ENS5_IJNS4_1CILi2EEESB_NSA_ILi1EEEEEEEENS5_IJNSA_ILi64EEESF_NSA_ILi128EEEEEEfNS5_IJlSC_lEEEfSI_NS4_8TiledMMAINS4_8MMA_AtomIJNS4_17SM100_MMA_TF32_SSINS_10tfloat32_tESM_fLi64ELi64ELNS4_4UMMA5MajorE0ELSO_0ELNSN_7ScaleInE0ELSP_0EEEEEENS4_6LayoutINS5_IJSC_SC_SC_EEENS5_IJNSA_ILi0EEESU_SU_EEEEENS5_IJNS4_10UnderscoreESX_SX_EEEEENS4_23SM90_TMA_LOAD_MULTICASTENS4_14ComposedLayoutINS4_7SwizzleILi3ELi4ELi3EEENS4_18smem_ptr_flag_bitsILi32EEENSS_INS5_IJNSA_ILi8EEENSA_ILi32EEEEEENS5_IJS17_SC_EEEEEEEvNS4_8identityES10_S1B_vS1C_EENS_8epilogue10collective18CollectiveEpilogueINS1E_23Sm100TmaWarpSpecializedILi3ELi2ELi16ELb1ELb0EEEJSH_NS5_IJNSS_ISF_SC_EENSS_IS17_SC_EEEEEfSI_fSI_NS1E_6fusion15FusionCallbacksIS1I_NS1M_17LinearCombinationIffffLNS_15FloatRoundStyleE2EEESH_S1L_JEEENS4_5SM1004TMEM4LOAD26SM100_TMEM_LOAD_16dp128b8xENS4_13SM90_TMA_LOADES1B_NS4_17SM75_U32x4_LDSM_NENS4_14SM90_TMA_STOREES1B_NS4_17SM90_U32x4_STSM_NENS4_39AutoVectorizingCopyWithAssumedAlignmentILi128EEEEEEvvEEEEvNT_6ParamsE)
        /*0008*/ 	.word	0x0000004f


	//----- nvinfo : EIATTR_FRAME_SIZE
	.align		4
.L_19:
        /*000c*/ 	.byte	0x04, 0x11
        /*000e*/ 	.short	(.L_21 - .L_20)
	.align		4
.L_20:
        /*0010*/ 	.word	index@($__internal_2_$__cuda_sm10x_tcgen05_guardrail_trap_unallocated_columns_being_dealloced)
        /*0014*/ 	.word	0x00000000


	//----- nvinfo : EIATTR_FRAME_SIZE
	.align		4
.L_21:
        /*0018*/ 	.byte	0x04, 0x11
        /*001a*/ 	.short	(.L_23 - .L_22)
	.align		4
.L_22:
        /*001c*/ 	.word	index@($__internal_1_$__cuda_sm10x_tcgen05_guardrail_trap_phase_invalid_during_alloc)
        /*0020*/ 	.word	0x00000000


	//----- nvinfo : EIATTR_FRAME_SIZE
	.align		4
.L_23:
        /*0024*/ 	.byte	0x04, 0x11
        /*0026*/ 	.short	(.L_25 - .L_24)
	.align		4
.L_24:
        /*0028*/ 	.word	index@($__internal_0_$__cuda_sm10x_tcgen05_guardrail_trap_col_being_dealloced_not_returned_by_alloc)
        /*002c*/ 	.word	0x00000000


	//----- nvinfo : EIATTR_FRAME_SIZE
	.align		4
.L_25:
        /*0030*/ 	.byte	0x04, 0x11
        /*0032*/ 	.short	(.L_27 - .L_26)
	.align		4
.L_26:
        /*0034*/ 	.word	index@(_ZN7cutlass13device_kernelINS_4gemm6kernel13GemmUniversalIN4cute5tupleIJiiiiEEENS1_10collective13CollectiveMmaINS1_35MainloopSm100TmaUmmaWarpSpecializedILi3ELi2ELi4ENS5_IJNS4_1CILi2EEESB_NSA_ILi1EEEEEEEENS5_IJNSA_ILi64EEESF_NSA_ILi128EEEEEEfNS5_IJlSC_lEEEfSI_NS4_8TiledMMAINS4_8MMA_AtomIJNS4_17SM100_MMA_TF32_SSINS_10tfloat32_tESM_fLi64ELi64ELNS4_4UMMA5MajorE0ELSO_0ELNSN_7ScaleInE0ELSP_0EEEEEENS4_6LayoutINS5_IJSC_SC_SC_EEENS5_IJNSA_ILi0EEESU_SU_EEEEENS5_IJNS4_10UnderscoreESX_SX_EEEEENS4_23SM90_TMA_LOAD_MULTICASTENS4_14ComposedLayoutINS4_7SwizzleILi3ELi4ELi3EEENS4_18smem_ptr_flag_bitsILi32EEENSS_INS5_IJNSA_ILi8EEENSA_ILi32EEEEEENS5_IJS17_SC_EEEEEEEvNS4_8identityES10_S1B_vS1C_EENS_8epilogue10collective18CollectiveEpilogueINS1E_23Sm100TmaWarpSpecializedILi3ELi2ELi16ELb1ELb0EEEJSH_NS5_IJNSS_ISF_SC_EENSS_IS17_SC_EEEEEfSI_fSI_NS1E_6fusion15FusionCallbacksIS1I_NS1M_17LinearCombinationIffffLNS_15FloatRoundStyleE2EEESH_S1L_JEEENS4_5SM1004TMEM4LOAD26SM100_TMEM_LOAD_16dp128b8xENS4_13SM90_TMA_LOADES1B_NS4_17SM75_U32x4_LDSM_NENS4_14SM90_TMA_STOREES1B_NS4_17SM90_U32x4_STSM_NENS4_39AutoVectorizingCopyWithAssumedAlignmentILi128EEEEEEvvEEEEvNT_6ParamsE)
        /*0038*/ 	.word	0x00000000


	//----- nvinfo : EIATTR_MIN_STACK_SIZE
	.align		4
.L_27:
        /*003c*/ 	.byte	0x04, 0x12
        /*003e*/ 	.short	(.L_29 - .L_28)
	.align		4
.L_28:
        /*0040*/ 	.word	index@(_ZN7cutlass13device_kernelINS_4gemm6kernel13GemmUniversalIN4cute5tupleIJiiiiEEENS1_10collective13CollectiveMmaINS1_35MainloopSm100TmaUmmaWarpSpecializedILi3ELi2ELi4ENS5_IJNS4_1CILi2EEESB_NSA_ILi1EEEEEEEENS5_IJNSA_ILi64EEESF_NSA_ILi128EEEEEEfNS5_IJlSC_lEEEfSI_NS4_8TiledMMAINS4_8MMA_AtomIJNS4_17SM100_MMA_TF32_SSINS_10tfloat32_tESM_fLi64ELi64ELNS4_4UMMA5MajorE0ELSO_0ELNSN_7ScaleInE0ELSP_0EEEEEENS4_6LayoutINS5_IJSC_SC_SC_EEENS5_IJNSA_ILi0EEESU_SU_EEEEENS5_IJNS4_10UnderscoreESX_SX_EEEEENS4_23SM90_TMA_LOAD_MULTICASTENS4_14ComposedLayoutINS4_7SwizzleILi3ELi4ELi3EEENS4_18smem_ptr_flag_bitsILi32EEENSS_INS5_IJNSA_ILi8EEENSA_ILi32EEEEEENS5_IJS17_SC_EEEEEEEvNS4_8identityES10_S1B_vS1C_EENS_8epilogue10collective18CollectiveEpilogueINS1E_23Sm100TmaWarpSpecializedILi3ELi2ELi16ELb1ELb0EEEJSH_NS5_IJNSS_ISF_SC_EENSS_IS17_SC_EEEEEfSI_fSI_NS1E_6fusion15FusionCallbacksIS1I_NS1M_17LinearCombinationIffffLNS_15FloatRoundStyleE2EEESH_S1L_JEEENS4_5SM1004TMEM4LOAD26SM100_TMEM_LOAD_16dp128b8xENS4_13SM90_TMA_LOADES1B_NS4_17SM75_U32x4_LDSM_NENS4_14SM90_TMA_STOREES1B_NS4_17SM90_U32x4_STSM_NENS4_39AutoVectorizingCopyWithAssumedAlignmentILi128EEEEEEvvEEEEvNT_6ParamsE)
        /*0044*/ 	.word	0x00000000
.L_29:


//--------------------- .nv.compat                --------------------------
	.section	.nv.compat,"",@"SHT_CUDA_COMPAT_INFO"
	.align	4
        /*0000*/ 	.byte	0x02, 0x09, 0x01, 0x00, 0x02, 0x02, 0x02, 0x00, 0x02, 0x05, 0x05, 0x00, 0x03, 0x07, 0x01, 0x01
        /*0010*/ 	.byte	0x02, 0x03, 0x01, 0x00, 0x02, 0x06, 0x01, 0x00, 0x04, 0x0b, 0x08, 0x00, 0x09, 0x00, 0x00, 0x00
        /*0020*/ 	.byte	0x00, 0x00, 0x00, 0x00


//--------------------- .nv.info._ZN7cutlass13device_kernelINS_4gemm6kernel13GemmUniversalIN4cute5tupleIJiiiiEEENS1_10collective13CollectiveMmaINS1_35MainloopSm100TmaUmmaWarpSpecializedILi3ELi2ELi4ENS5_IJNS4_1CILi2EEESB_NSA_ILi1EEEEEEEENS5_IJNSA_ILi64EEESF_NSA_ILi128EEEEEEfNS5_IJlSC_lEEEfSI_NS4_8TiledMMAINS4_8MMA_AtomIJNS4_17SM100_MMA_TF32_SSINS_10tfloat32_tESM_fLi64ELi64ELNS4_4UMMA5MajorE0ELSO_0ELNSN_7ScaleInE0ELSP_0EEEEEENS4_6LayoutINS5_IJSC_SC_SC_EEENS5_IJNSA_ILi0EEESU_SU_EEEEENS5_IJNS4_10UnderscoreESX_SX_EEEEENS4_23SM90_TMA_LOAD_MULTICASTENS4_14ComposedLayoutINS4_7SwizzleILi3ELi4ELi3EEENS4_18smem_ptr_flag_bitsILi32EEENSS_INS5_IJNSA_ILi8EEENSA_ILi32EEEEEENS5_IJS17_SC_EEEEEEEvNS4_8identityES10_S1B_vS1C_EENS_8epilogue10collective18CollectiveEpilogueINS1E_23Sm100TmaWarpSpecializedILi3ELi2ELi16ELb1ELb0EEEJSH_NS5_IJNSS_ISF_SC_EENSS_IS17_SC_EEEEEfSI_fSI_NS1E_6fusion15FusionCallbacksIS1I_NS1M_17LinearCombinationIffffLNS_15FloatRoundStyleE2EEESH_S1L_JEEENS4_5SM1004TMEM4LOAD26SM100_TMEM_LOAD_16dp128b8xENS4_13SM90_TMA_LOADES1B_NS4_17SM75_U32x4_LDSM_NENS4_14SM90_TMA_STOREES1B_NS4_17SM90_U32x4_STSM_NENS4_39AutoVectorizingCopyWithAssumedAlignmentILi128EEEEEEvvEEEEvNT_6ParamsE --------------------------
	.section	.nv.info._ZN7cutlass13device_kernelINS_4gemm6kernel13GemmUniversalIN4cute5tupleIJiiiiEEENS1_10collective13CollectiveMmaINS1_35MainloopSm100TmaUmmaWarpSpecializedILi3ELi2ELi4ENS5_IJNS4_1CILi2EEESB_NSA_ILi1EEEEEEEENS5_IJNSA_ILi64EEESF_NSA_ILi128EEEEEEfNS5_IJlSC_lEEEfSI_NS4_8TiledMMAINS4_8MMA_AtomIJNS4_17SM100_MMA_TF32_SSINS_10tfloat32_tESM_fLi64ELi64ELNS4_4UMMA5MajorE0ELSO_0ELNSN_7ScaleInE0ELSP_0EEEEEENS4_6LayoutINS5_IJSC_SC_SC_EEENS5_IJNSA_ILi0EEESU_SU_EEEEENS5_IJNS4_10UnderscoreESX_SX_EEEEENS4_23SM90_TMA_LOAD_MULTICASTENS4_14ComposedLayoutINS4_7SwizzleILi3ELi4ELi3EEENS4_18smem_ptr_flag_bitsILi32EEENSS_INS5_IJNSA_ILi8EEENSA_ILi32EEEEEENS5_IJS17_SC_EEEEEEEvNS4_8identityES10_S1B_vS1C_EENS_8epilogue10collective18CollectiveEpilogueINS1E_23Sm100TmaWarpSpecializedILi3ELi2ELi16ELb1ELb0EEEJSH_NS5_IJNSS_ISF_SC_EENSS_IS17_SC_EEEEEfSI_fSI_NS1E_6fusion15FusionCallbacksIS1I_NS1M_17LinearCombinationIffffLNS_15FloatRoundStyleE2EEESH_S1L_JEEENS4_5SM1004TMEM4LOAD26SM100_TMEM_LOAD_16dp128b8xENS4_13SM90_TMA_LOADES1B_NS4_17SM75_U32x4_LDSM_NENS4_14SM90_TMA_STOREES1B_NS4_17SM90_U32x4_STSM_NENS4_39AutoVectorizingCopyWithAssumedAlignmentILi128EEEEEEvvEEEEvNT_6ParamsE,"",@"SHT_CUDA_INFO"
	.sectionflags	@""
	.align	4


	//----- nvinfo : EIATTR_CUDA_API_VERSION
	.align		4
        /*0000*/ 	.byte	0x04, 0x37
        /*0002*/ 	.short	(.L_31 - .L_30)
.L_30:
        /*0004*/ 	.word	0x00000082


	//----- nvinfo : EIATTR_KPARAM_INFO
	.align		4
.L_31:
        /*0008*/ 	.byte	0x04, 0x17
        /*000a*/ 	.short	(.L_33 - .L_32)
.L_32:
        /*000c*/ 	.word	0x00000000
        /*0010*/ 	.short	0x0000
        /*0012*/ 	.short	0x0000
        /*0014*/ 	.byte	0x00, 0xf0, 0x01, 0x20


	//----- nvinfo : EIATTR_AT_ENTRY_FRAGMENTS
	.align		4
.L_33:
        /*0018*/ 	.byte	0x04, 0x4f
        /*001a*/ 	.short	(.L_35 - .L_34)


	//   ....[0]....
.L_34:
        /*001c*/ 	.word	0x00000006


	//----- nvinfo : EIATTR_RESERVED_SMEM_USED
	.align		4
.L_35:
        /*0020*/ 	.byte	0x01, 0x41
	.zero		2


	//----- nvinfo : EIATTR_SPARSE_MMA_MASK
	.align		4
        /*0024*/ 	.byte	0x03, 0x50
        /*0026*/ 	.short	0x0000


	//----- nvinfo : EIATTR_TCGEN05_1CTA_USED
	.align		4
        /*0028*/ 	.byte	0x01, 0x51
	.zero		2


	//----- nvinfo : EIATTR_MAXREG_COUNT
	.align		4
        /*002c*/ 	.byte	0x03, 0x1b
        /*002e*/ 	.short	0x00ff


	//----- nvinfo : EIATTR_NUM_BARRIERS
	.align		4
        /*0030*/ 	.byte	0x02, 0x4c
        /*0032*/ 	.byte	0x07
	.zero		1


	//----- nvinfo : EIATTR_EXTERNS
	.align		4
        /*0034*/ 	.byte	0x04, 0x0f
        /*0036*/ 	.short	(.L_37 - .L_36)


	//   ....[0]....
	.align		4
.L_36:
        /*0038*/ 	.word	index@(__assertfail)


	//----- nvinfo : EIATTR_MERCURY_ISA_VERSION
	.align		4
.L_37:
        /*003c*/ 	.byte	0x03, 0x5f
        /*003e*/ 	.short	0x0101


	//----- nvinfo : EIATTR_INT_WARP_WIDE_INSTR_OFFSETS
	.align		4
        /*0040*/ 	.byte	0x04, 0x31
        /*0042*/ 	.short	(.L_39 - .L_38)


	//   ....[0]....
.L_38:
        /*0044*/ 	.word	0x00004760


	//   ....[1]....
        /*0048*/ 	.word	0x00004790


	//   ....[2]....
        /*004c*/ 	.word	0x000047b0


	//   ....[3]....
        /*0050*/ 	.word	0x00005380


	//   ....[4]....
        /*0054*/ 	.word	0x00005400


	//   ....[5]....
        /*0058*/ 	.word	0x00005500


	//   ....[6]....
        /*005c*/ 	.word	0x00005610


	//----- nvinfo : EIATTR_COOP_GROUP_MASK_REGIDS
	.align		4
.L_39:
        /*0060*/ 	.byte	0x04, 0x29
        /*0062*/ 	.short	(.L_41 - .L_40)


	//   ....[0]....
.L_40:
        /*0064*/ 	.word	0xffffffff


	//   ....[1]....
        /*0068*/ 	.word	0xffffffff


	//   ....[2]....
        /*006c*/ 	.word	0xffffffff


	//   ....[3]....
        /*0070*/ 	.word	0xffffffff


	//   ....[4]....
        /*0074*/ 	.word	0xffffffff


	//   ....[5]....
        /*0078*/ 	.word	0xffffffff


	//   ....[6]....
        /*007c*/ 	.word	0xffffffff


	//   ....[7]....
        /*0080*/ 	.word	0xffffffff


	//   ....[8]....
        /*0084*/ 	.word	0xffffffff


	//   ....[9]....
        /*0088*/ 	.word	0xffffffff


	//   ....[10]....
        /*008c*/ 	.word	0xffffffff


	//   ....[11]....
        /*0090*/ 	.word	0xffffffff


	//   ....[12]....
        /*0094*/ 	.word	0xffffffff


	//   ....[13]....
        /*0098*/ 	.word	0xffffffff


	//----- nvinfo : EIATTR_COOP_GROUP_INSTR_OFFSETS
	.align		4
.L_41:
        /*009c*/ 	.byte	0x04, 0x28
        /*009e*/ 	.short	(.L_43 - .L_42)


	//   ....[0]....
.L_42:
        /*00a0*/ 	.word	0x00000080


	//   ....[1]....
        /*00a4*/ 	.word	0x000004f0


	//   ....[2]....
        /*00a8*/ 	.word	0x00000680


	//   ....[3]....
        /*00ac*/ 	.word	0x00000800


	//   ....[4]....
        /*00b0*/ 	.word	0x00000900


	//   ....[5]....
        /*00b4*/ 	.word	0x00000a70


	//   ....[6]....
        /*00b8*/ 	.word	0x00000c10


	//   ....[7]....
        /*00bc*/ 	.word	0x00000dc0


	//   ....[8]....
        /*00c0*/ 	.word	0x00002660


	//   ....[9]....
        /*00c4*/ 	.word	0x00003490


	//   ....[10]....
        /*00c8*/ 	.word	0x000036a0


	//   ....[11]....
        /*00cc*/ 	.word	0x000036d0


	//   ....[12]....
        /*00d0*/ 	.word	0x00004630


	//   ....[13]....
        /*00d4*/ 	.word	0x00004870


	//----- nvinfo : EIATTR_VRC_CTA_INIT_COUNT
	.align		4
.L_43:
        /*00d8*/ 	.byte	0x02, 0x4a
        /*00da*/ 	.byte	0x80
	.zero		1


	//----- nvinfo : EIATTR_SYSCALL_OFFSETS
	.align		4
        /*00dc*/ 	.byte	0x04, 0x46
        /*00de*/ 	.short	(.L_45 - .L_44)


	//   ....[0]....
.L_44:
        /*00e0*/ 	.word	0x00006320


	//   ....[1]....
        /*00e4*/ 	.word	0x00006410


	//   ....[2]....
        /*00e8*/ 	.word	0x00006d30


	//   ....[3]....
        /*00ec*/ 	.word	0x00007590


	//----- nvinfo : EIATTR_MBARRIER_INSTR_OFFSETS
	.align		4
.L_45:
        /*00f0*/ 	.byte	0x04, 0x39
        /*00f2*/ 	.short	(.L_47 - .L_46)


	//   ....[0]....
.L_46:
        /*00f4*/ 	.word	0x00000610
        /*00f8*/ 	.word	0x000000ff
        /*00fc*/ 	.word	0x00000000
        /*0100*/ 	.short	0x0100
        /*0102*/ 	.byte	0x04
	.zero		1


	//   ....[1]....
        /*0104*/ 	.word	0x00000620
        /*0108*/ 	.word	0x000000ff
        /*010c*/ 	.word	0x00000018
        /*0110*/ 	.short	0x0100
        /*0112*/ 	.byte	0x04
	.zero		1


	//   ....[2]....
        /*0114*/ 	.word	0x00000630
        /*0118*/ 	.word	0x000000ff
        /*011c*/ 	.word	0x00000008
        /*0120*/ 	.short	0x0100
        /*0122*/ 	.byte	0x04
	.zero		1


	//   ....[3]....
        /*0124*/ 	.word	0x00000640
        /*0128*/ 	.word	0x000000ff
        /*012c*/ 	.word	0x00000020
        /*0130*/ 	.short	0x0100
        /*0132*/ 	.byte	0x04
	.zero		1


	//   ....[4]....
        /*0134*/ 	.word	0x00000650
        /*0138*/ 	.word	0x000000ff
        /*013c*/ 	.word	0x00000010
        /*0140*/ 	.short	0x0100
        /*0142*/ 	.byte	0x04
	.zero		1


	//   ....[5]....
        /*0144*/ 	.word	0x00000660
        /*0148*/ 	.word	0x000000ff
        /*014c*/ 	.word	0x00000028
        /*0150*/ 	.short	0x0100
        /*0152*/ 	.byte	0x04
	.zero		1


	//   ....[6]....
        /*0154*/ 	.word	0x00000790
        /*0158*/ 	.word	0x000000ff
        /*015c*/ 	.word	0x00000030
        /*0160*/ 	.short	0x0100
        /*0162*/ 	.byte	0x04
	.zero		1


	//   ....[7]....
        /*0164*/ 	.word	0x000007a0
        /*0168*/ 	.word	0x000000ff
        /*016c*/ 	.word	0x00000048
        /*0170*/ 	.short	0x0100
        /*0172*/ 	.byte	0x04
	.zero		1


	//   ....[8]....
        /*0174*/ 	.word	0x000007b0
        /*0178*/ 	.word	0x000000ff
        /*017c*/ 	.word	0x00000038
        /*0180*/ 	.short	0x0100
        /*0182*/ 	.byte	0x04
	.zero		1


	//   ....[9]....
        /*0184*/ 	.word	0x000007c0
        /*0188*/ 	.word	0x000000ff
        /*018c*/ 	.word	0x00000050
        /*0190*/ 	.short	0x0100
        /*0192*/ 	.byte	0x04
	.zero		1


	//   ....[10]....
        /*0194*/ 	.word	0x000007d0
        /*0198*/ 	.word	0x000000ff
        /*019c*/ 	.word	0x00000040
        /*01a0*/ 	.short	0x0100
        /*01a2*/ 	.byte	0x04
	.zero		1


	//   ....[11]....
        /*01a4*/ 	.word	0x000007e0
        /*01a8*/ 	.word	0x000000ff
        /*01ac*/ 	.word	0x00000058
        /*01b0*/ 	.short	0x0100
        /*01b2*/ 	.byte	0x04
	.zero		1


	//   ....[12]....
        /*01b4*/ 	.word	0x000008d0
        /*01b8*/ 	.word	0x000000ff
        /*01bc*/ 	.word	0x00000060
        /*01c0*/ 	.short	0x0100
        /*01c2*/ 	.byte	0x06
	.zero		1


	//   ....[13]....
        /*01c4*/ 	.word	0x000008e0
        /*01c8*/ 	.word	0x000000ff
        /*01cc*/ 	.word	0x00000068
        /*01d0*/ 	.short	0x0100
        /*01d2*/ 	.byte	0x06
	.zero		1


	//   ....[14]....
        /*01d4*/ 	.word	0x00000a20
        /*01d8*/ 	.word	0x000000ff
        /*01dc*/ 	.word	0x00000070
        /*01e0*/ 	.short	0x0100
        /*01e2*/ 	.byte	0x06
	.zero		1


	//   ....[15]....
        /*01e4*/ 	.word	0x00000a30
        /*01e8*/ 	.word	0x000000ff
        /*01ec*/ 	.word	0x00000080
        /*01f0*/ 	.short	0x0100
        /*01f2*/ 	.byte	0x06
	.zero		1


	//   ....[16]....
        /*01f4*/ 	.word	0x00000a40
        /*01f8*/ 	.word	0x000000ff
        /*01fc*/ 	.word	0x00000078
        /*0200*/ 	.short	0x0100
        /*0202*/ 	.byte	0x06
	.zero		1


	//   ....[17]....
        /*0204*/ 	.word	0x00000a50
        /*0208*/ 	.word	0x000000ff
        /*020c*/ 	.word	0x00000088
        /*0210*/ 	.short	0x0100
        /*0212*/ 	.byte	0x06
	.zero		1


	//   ....[18]....
        /*0214*/ 	.word	0x00000b80
        /*0218*/ 	.word	0x000000ff
        /*021c*/ 	.word	0x00000090
        /*0220*/ 	.short	0x0100
        /*0222*/ 	.byte	0x04
	.zero		1


	//   ....[19]....
        /*0224*/ 	.word	0x00000b90
        /*0228*/ 	.word	0x000000ff
        /*022c*/ 	.word	0x000000b0
        /*0230*/ 	.short	0x0100
        /*0232*/ 	.byte	0x04
	.zero		1


	//   ....[20]....
        /*0234*/ 	.word	0x00000ba0
        /*0238*/ 	.word	0x000000ff
        /*023c*/ 	.word	0x00000098
        /*0240*/ 	.short	0x0100
        /*0242*/ 	.byte	0x04
	.zero		1


	//   ....[21]....
        /*0244*/ 	.word	0x00000bb0
        /*0248*/ 	.word	0x000000ff
        /*024c*/ 	.word	0x000000b8
        /*0250*/ 	.short	0x0100
        /*0252*/ 	.byte	0x04
	.zero		1


	//   ....[22]....
        /*0254*/ 	.word	0x00000bc0
        /*0258*/ 	.word	0x000000ff
        /*025c*/ 	.word	0x000000a0
        /*0260*/ 	.short	0x0100
        /*0262*/ 	.byte	0x04
	.zero		1


	//   ....[23]....
        /*0264*/ 	.word	0x00000bd0
        /*0268*/ 	.word	0x000000ff
        /*026c*/ 	.word	0x000000c0
        /*0270*/ 	.short	0x0100
        /*0272*/ 	.byte	0x04
	.zero		1


	//   ....[24]....
        /*0274*/ 	.word	0x00000be0
        /*0278*/ 	.word	0x000000ff
        /*027c*/ 	.word	0x000000a8
        /*0280*/ 	.short	0x0100
        /*0282*/ 	.byte	0x04
	.zero		1


	//   ....[25]....
        /*0284*/ 	.word	0x00000bf0
        /*0288*/ 	.word	0x000000ff
        /*028c*/ 	.word	0x000000c8
        /*0290*/ 	.short	0x0100
        /*0292*/ 	.byte	0x04
	.zero		1


	//   ....[26]....
        /*0294*/ 	.word	0x00000ce0
        /*0298*/ 	.word	0x000000ff
        /*029c*/ 	.word	0x000000d0
        /*02a0*/ 	.short	0x0100
        /*02a2*/ 	.byte	0x04
	.zero		1


	//   ....[27]....
        /*02a4*/ 	.word	0x00000cf0
        /*02a8*/ 	.word	0x000000ff
        /*02ac*/ 	.word	0x000000e0
        /*02b0*/ 	.short	0x0100
        /*02b2*/ 	.byte	0x04
	.zero		1


	//   ....[28]....
        /*02b4*/ 	.word	0x00000d00
        /*02b8*/ 	.word	0x000000ff
        /*02bc*/ 	.word	0x000000d8
        /*02c0*/ 	.short	0x0100
        /*02c2*/ 	.byte	0x04
	.zero		1


	//   ....[29]....
        /*02c4*/ 	.word	0x00000d10
        /*02c8*/ 	.word	0x000000ff
        /*02cc*/ 	.word	0x000000e8
        /*02d0*/ 	.short	0x0100
        /*02d2*/ 	.byte	0x04
	.zero		1


	//   ....[30]....
        /*02d4*/ 	.word	0x000019b0
        /*02d8*/ 	.word	0x00000000
        /*02dc*/ 	.word	0x000000e0
        /*02e0*/ 	.short	0x010a
        /*02e2*/ 	.byte	0xff
	.zero		1


	//   ....[31]....
        /*02e4*/ 	.word	0x000019e0
        /*02e8*/ 	.word	0x00000000
        /*02ec*/ 	.word	0x000000d0
        /*02f0*/ 	.short	0x0101
        /*02f2*/ 	.byte	0xff
	.zero		1


	//   ....[32]....
        /*02f4*/ 	.word	0x00001ac0
        /*02f8*/ 	.word	0x000000ff
        /*02fc*/ 	.word	0x00000018
        /*0300*/ 	.short	0x010a
        /*0302*/ 	.byte	0x04
	.zero		1


	//   ....[33]....
        /*0304*/ 	.word	0x00001b40
        /*0308*/ 	.word	0x000000ff
        /*030c*/ 	.word	0x00000018
        /*0310*/ 	.short	0x010a
        /*0312*/ 	.byte	0x39
	.zero		1


	//   ....[34]....
        /*0314*/ 	.word	0x00001c80
        /*0318*/ 	.word	0x000000ff
        /*031c*/ 	.word	0x00000018
        /*0320*/ 	.short	0x010a
        /*0322*/ 	.byte	0x04
	.zero		1


	//   ....[35]....
        /*0324*/ 	.word	0x00002090
        /*0328*/ 	.word	0x000000ff
        /*032c*/ 	.word	0x00000068
        /*0330*/ 	.short	0x0101
        /*0332*/ 	.byte	0x16
	.zero		1


	//   ....[36]....
        /*0334*/ 	.word	0x000020b0
        /*0338*/ 	.word	0x000000ff
        /*033c*/ 	.word	0x00000018
        /*0340*/ 	.short	0x010a
        /*0342*/ 	.byte	0x04
	.zero		1


	//   ....[37]....
        /*0344*/ 	.word	0x00002130
        /*0348*/ 	.word	0x000000ff
        /*034c*/ 	.word	0x00000018
        /*0350*/ 	.short	0x010a
        /*0352*/ 	.byte	0x39
	.zero		1


	//   ....[38]....
        /*0354*/ 	.word	0x00002270
        /*0358*/ 	.word	0x000000ff
        /*035c*/ 	.word	0x00000018
        /*0360*/ 	.short	0x010a
        /*0362*/ 	.byte	0x04
	.zero		1


	//   ....[39]....
        /*0364*/ 	.word	0x00002690
        /*0368*/ 	.word	0x00000003
        /*036c*/ 	.word	0x00000070
        /*0370*/ 	.short	0x010a
        /*0372*/ 	.byte	0xff
	.zero		1


	//   ....[40]....
        /*0374*/ 	.word	0x000027e0
        /*0378*/ 	.word	0x00000000
        /*037c*/ 	.word	0x00000000
        /*0380*/ 	.short	0x0101
        /*0382*/ 	.byte	0xff
	.zero		1


	//   ....[41]....
        /*0384*/ 	.word	0x00002da0
        /*0388*/ 	.word	0x000000ff
        /*038c*/ 	.word	0x00000000
        /*0390*/ 	.short	0x010a
        /*0392*/ 	.byte	0x04
	.zero		1


	//   ....[42]....
        /*0394*/ 	.word	0x00002e30
        /*0398*/ 	.word	0x000000ff
        /*039c*/ 	.word	0x00000000
        /*03a0*/ 	.short	0x010a
        /*03a2*/ 	.byte	0x05
	.zero		1


	//   ....[43]....
        /*03a4*/ 	.word	0x00002ed0
        /*03a8*/ 	.word	0x00000000
        /*03ac*/ 	.word	0x00000000
        /*03b0*/ 	.short	0x010a
        /*03b2*/ 	.byte	0xff
	.zero		1


	//   ....[44]....
        /*03b4*/ 	.word	0x00002ff0
        /*03b8*/ 	.word	0x00000002
        /*03bc*/ 	.word	0x000000d0
        /*03c0*/ 	.short	0x010a
        /*03c2*/ 	.byte	0xff
	.zero		1


	//   ....[45]....
        /*03c4*/ 	.word	0x00003060
        /*03c8*/ 	.word	0x00000002
        /*03cc*/ 	.word	0x00000000
        /*03d0*/ 	.short	0x0101
        /*03d2*/ 	.byte	0xff
	.zero		1


	//   ....[46]....
        /*03d4*/ 	.word	0x00003080
        /*03d8*/ 	.word	0x000000ff
        /*03dc*/ 	.word	0x00000080
        /*03e0*/ 	.short	0x010a
        /*03e2*/ 	.byte	0x04
	.zero		1


	//   ....[47]....
        /*03e4*/ 	.word	0x000031a0
        /*03e8*/ 	.word	0x00000002
        /*03ec*/ 	.word	0x00000070
        /*03f0*/ 	.short	0x010a
        /*03f2*/ 	.byte	0xff
	.zero		1


	//   ....[48]....
        /*03f4*/ 	.word	0x000032a0
        /*03f8*/ 	.word	0x00000002
        /*03fc*/ 	.word	0x00000000
        /*0400*/ 	.short	0x0101
        /*0402*/ 	.byte	0xff
	.zero		1


	//   ....[49]....
        /*0404*/ 	.word	0x00003330
        /*0408*/ 	.word	0x000000ff
        /*040c*/ 	.word	0x00000080
        /*0410*/ 	.short	0x0106
        /*0412*/ 	.byte	0x04
	.zero		1


	//   ....[50]....
        /*0414*/ 	.word	0x00003350
        /*0418*/ 	.word	0x000000ff
        /*041c*/ 	.word	0x00000080
        /*0420*/ 	.short	0x010a
        /*0422*/ 	.byte	0x04
	.zero		1


	//   ....[51]....
        /*0424*/ 	.word	0x000033e0
        /*0428*/ 	.word	0x000000ff
        /*042c*/ 	.word	0x00000080
        /*0430*/ 	.short	0x0106
        /*0432*/ 	.byte	0x07
	.zero		1


	//   ....[52]....
        /*0434*/ 	.word	0x00003420
        /*0438*/ 	.word	0x00000000
        /*043c*/ 	.word	0x00000080
        /*0440*/ 	.short	0x010a
        /*0442*/ 	.byte	0xff
	.zero		1


	//   ....[53]....
        /*0444*/ 	.word	0x00003940
        /*0448*/ 	.word	0x00000000
        /*044c*/ 	.word	0x00000070
        /*0450*/ 	.short	0x010a
        /*0452*/ 	.byte	0xff
	.zero		1


	//   ....[54]....
        /*0454*/ 	.word	0x00003a60
        /*0458*/ 	.word	0x00000003
        /*045c*/ 	.word	0x00000000
        /*0460*/ 	.short	0x0101
        /*0462*/ 	.byte	0xff
	.zero		1


	//   ....[55]....
        /*0464*/ 	.word	0x00003a70
        /*0468*/ 	.word	0x000000ff
        /*046c*/ 	.word	0x00000000
        /*0470*/ 	.short	0x010a
        /*0472*/ 	.byte	0x04
	.zero		1


	//   ....[56]....
        /*0474*/ 	.word	0x00003ac0
        /*0478*/ 	.word	0x000000ff
        /*047c*/ 	.word	0x000000b0
        /*0480*/ 	.short	0x010a
        /*0482*/ 	.byte	0x05
	.zero		1


	//   ....[57]....
        /*0484*/ 	.word	0x00003bd0
        /*0488*/ 	.word	0x000000ff
        /*048c*/ 	.word	0x00000000
        /*0490*/ 	.short	0x010a
        /*0492*/ 	.byte	0x05
	.zero		1


	//   ....[58]....
        /*0494*/ 	.word	0x00003d20
        /*0498*/ 	.word	0x000000ff
        /*049c*/ 	.word	0x00000000
        /*04a0*/ 	.short	0x010a
        /*04a2*/ 	.byte	0x07
	.zero		1


	//   ....[59]....
        /*04a4*/ 	.word	0x00004460
        /*04a8*/ 	.word	0x000000ff
        /*04ac*/ 	.word	0x00000000
        /*04b0*/ 	.short	0x010a
        /*04b2*/ 	.byte	0x04
	.zero		1


	//   ....[60]....
        /*04b4*/ 	.word	0x000044f0
        /*04b8*/ 	.word	0x000000ff
        /*04bc*/ 	.word	0x00000000
        /*04c0*/ 	.short	0x010a
        /*04c2*/ 	.byte	0x05
	.zero		1


	//   ....[61]....
        /*04c4*/ 	.word	0x00004580
        /*04c8*/ 	.word	0x000000ff
        /*04cc*/ 	.word	0x00000000
        /*04d0*/ 	.short	0x010a
        /*04d2*/ 	.byte	0x05
	.zero		1


	//   ....[62]....
        /*04d4*/ 	.word	0x00004610
        /*04d8*/ 	.word	0x000000ff
        /*04dc*/ 	.word	0x00000000
        /*04e0*/ 	.short	0x010a
        /*04e2*/ 	.byte	0x04
	.zero		1


	//   ....[63]....
        /*04e4*/ 	.word	0x00004ab0
        /*04e8*/ 	.word	0x0000000c
        /*04ec*/ 	.word	0x00000070
        /*04f0*/ 	.short	0x010a
        /*04f2*/ 	.byte	0xff
	.zero		1


	//   ....[64]....
        /*04f4*/ 	.word	0x00004c20
        /*04f8*/ 	.word	0x00000000
        /*04fc*/ 	.word	0x00000000
        /*0500*/ 	.short	0x0101
        /*0502*/ 	.byte	0xff
	.zero		1


	//   ....[65]....
        /*0504*/ 	.word	0x000050a0
        /*0508*/ 	.word	0x000000ff
        /*050c*/ 	.word	0x00000068
        /*0510*/ 	.short	0x010a
        /*0512*/ 	.byte	0x18
	.zero		1


	//   ....[66]....
        /*0514*/ 	.word	0x00005260
        /*0518*/ 	.word	0x000000ff
        /*051c*/ 	.word	0x00000048
        /*0520*/ 	.short	0x010a
        /*0522*/ 	.byte	0x04
	.zero		1


	//   ....[67]....
        /*0524*/ 	.word	0x00005430
        /*0528*/ 	.word	0x000000ff
        /*052c*/ 	.word	0x00000030
        /*0530*/ 	.short	0x010b
        /*0532*/ 	.byte	0x04
	.zero		1


	//   ....[68]....
        /*0534*/ 	.word	0x00005440
        /*0538*/ 	.word	0x000000ff
        /*053c*/ 	.word	0x00000000
        /*0540*/ 	.short	0x0101
        /*0542*/ 	.byte	0x14
	.zero		1


	//   ....[69]....
        /*0544*/ 	.word	0x00005450
        /*0548*/ 	.word	0x000000ff
        /*054c*/ 	.word	0x00000048
        /*0550*/ 	.short	0x010a
        /*0552*/ 	.byte	0x05
	.zero		1


	//   ....[70]....
        /*0554*/ 	.word	0x00005640
        /*0558*/ 	.word	0x000000ff
        /*055c*/ 	.word	0x00000030
        /*0560*/ 	.short	0x010b
        /*0562*/ 	.byte	0x05
	.zero		1


	//   ....[71]....
        /*0564*/ 	.word	0x00005650
        /*0568*/ 	.word	0x000000ff
        /*056c*/ 	.word	0x00000000
        /*0570*/ 	.short	0x0101
        /*0572*/ 	.byte	0x04
	.zero		1


	//   ....[72]....
        /*0574*/ 	.word	0x000056f0
        /*0578*/ 	.word	0x000000ff
        /*057c*/ 	.word	0x00000000
        /*0580*/ 	.short	0x010a
        /*0582*/ 	.byte	0x04
	.zero		1


	//   ....[73]....
        /*0584*/ 	.word	0x00005780
        /*0588*/ 	.word	0x000000ff
        /*058c*/ 	.word	0x00000000
        /*0590*/ 	.short	0x010a
        /*0592*/ 	.byte	0x05
	.zero		1


	//   ....[74]....
        /*0594*/ 	.word	0x00005820
        /*0598*/ 	.word	0x00000000
        /*059c*/ 	.word	0x00000000
        /*05a0*/ 	.short	0x010a
        /*05a2*/ 	.byte	0xff
	.zero		1


	//   ....[75]....
        /*05a4*/ 	.word	0x00005b90
        /*05a8*/ 	.word	0x00000000
        /*05ac*/ 	.word	0x00000070
        /*05b0*/ 	.short	0x010a
        /*05b2*/ 	.byte	0xff
	.zero		1


	//   ....[76]....
        /*05b4*/ 	.word	0x00005c60
        /*05b8*/ 	.word	0x00000000
        /*05bc*/ 	.word	0x00000000
        /*05c0*/ 	.short	0x0101
        /*05c2*/ 	.byte	0xff
	.zero		1


	//   ....[77]....
        /*05c4*/ 	.word	0x000068b0
        /*05c8*/ 	.word	0x00000002
        /*05cc*/ 	.word	0x00000030
        /*05d0*/ 	.short	0x010a
        /*05d2*/ 	.byte	0xff
	.zero		1


	//   ....[78]....
        /*05d4*/ 	.word	0x000068f0
        /*05d8*/ 	.word	0x00000048
        /*05dc*/ 	.word	0x00000090
        /*05e0*/ 	.short	0x010a
        /*05e2*/ 	.byte	0xff
	.zero		1


	//   ....[79]....
        /*05e4*/ 	.word	0x000069e0
        /*05e8*/ 	.word	0x00000002
        /*05ec*/ 	.word	0x00000030
        /*05f0*/ 	.short	0x010a
        /*05f2*/ 	.byte	0xff
	.zero		1


	//   ....[80]....
        /*05f4*/ 	.word	0x00006c10
        /*05f8*/ 	.word	0x00000048
        /*05fc*/ 	.word	0x00000090
        /*0600*/ 	.short	0x010a
        /*0602*/ 	.byte	0xff
	.zero		1


	//   ....[81]....
        /*0604*/ 	.word	0x000072b0
        /*0608*/ 	.word	0x00000000
        /*060c*/ 	.word	0x00000000
        /*0610*/ 	.short	0x0101
        /*0612*/ 	.byte	0xff
	.zero		1


	//   ....[82]....
        /*0614*/ 	.word	0x000072c0
        /*0618*/ 	.word	0x00000002
        /*061c*/ 	.word	0x00000030
        /*0620*/ 	.short	0x010a
        /*0622*/ 	.byte	0xff
	.zero		1


	//   ....[83]....
        /*0624*/ 	.word	0x00007390
        /*0628*/ 	.word	0x00000002
        /*062c*/ 	.word	0x00000030
        /*0630*/ 	.short	0x010a
        /*0632*/ 	.byte	0xff
	.zero		1


	//   ....[84]....
        /*0634*/ 	.word	0x00007680
        /*0638*/ 	.word	0x000000ff
        /*063c*/ 	.word	0x00000000
        /*0640*/ 	.short	0x0101
        /*0642*/ 	.byte	0x04
	.zero		1


	//   ....[85]....
        /*0644*/ 	.word	0x00007ba0
        /*0648*/ 	.word	0x00000000
        /*064c*/ 	.word	0x00000000
        /*0650*/ 	.short	0x0101
        /*0652*/ 	.byte	0xff
	.zero		1


	//   ....[86]....
        /*0654*/ 	.word	0x00007e50
        /*0658*/ 	.word	0x000000ff
        /*065c*/ 	.word	0x00000000
        /*0660*/ 	.short	0x0101
        /*0662*/ 	.byte	0x04
	.zero		1


	//   ....[87]....
        /*0664*/ 	.word	0x00007e70
        /*0668*/ 	.word	0x00000000
        /*066c*/ 	.word	0x000000e0
        /*0670*/ 	.short	0x010a
        /*0672*/ 	.byte	0xff
	.zero		1


	//   ....[88]....
        /*0674*/ 	.word	0x00007ed0
        /*0678*/ 	.word	0x00000000
        /*067c*/ 	.word	0x00000018
        /*0680*/ 	.short	0x010a
        /*0682*/ 	.byte	0xff
	.zero		1


	//   ....[89]....
        /*0684*/ 	.word	0x00007f30
        /*0688*/ 	.word	0x00000000
        /*068c*/ 	.word	0x00000018
        /*0690*/ 	.short	0x010a
        /*0692*/ 	.byte	0xff
	.zero		1


	//   ....[90]....
        /*0694*/ 	.word	0x00007f80
        /*0698*/ 	.word	0x00000003
        /*069c*/ 	.word	0x00000070
        /*06a0*/ 	.short	0x010a
        /*06a2*/ 	.byte	0xff
	.zero		1


	//   ....[91]....
        /*06a4*/ 	.word	0x00007fe0
        /*06a8*/ 	.word	0x00000000
        /*06ac*/ 	.word	0x00000000
        /*06b0*/ 	.short	0x010a
        /*06b2*/ 	.byte	0xff
	.zero		1


	//   ....[92]....
        /*06b4*/ 	.word	0x00008040
        /*06b8*/ 	.word	0x00000000
        /*06bc*/ 	.word	0x00000000
        /*06c0*/ 	.short	0x010a
        /*06c2*/ 	.byte	0xff
	.zero		1


	//   ....[93]....
        /*06c4*/ 	.word	0x00008090
        /*06c8*/ 	.word	0x00000002
        /*06cc*/ 	.word	0x000000d0
        /*06d0*/ 	.short	0x010a
        /*06d2*/ 	.byte	0xff
	.zero		1


	//   ....[94]....
        /*06d4*/ 	.word	0x000080f0
        /*06d8*/ 	.word	0x00000002
        /*06dc*/ 	.word	0x00000080
        /*06e0*/ 	.short	0x010a
        /*06e2*/ 	.byte	0xff
	.zero		1


	//   ....[95]....
        /*06e4*/ 	.word	0x00008140
        /*06e8*/ 	.word	0x00000002
        /*06ec*/ 	.word	0x00000070
        /*06f0*/ 	.short	0x010a
        /*06f2*/ 	.byte	0xff
	.zero		1


	//   ....[96]....
        /*06f4*/ 	.word	0x000081a0
        /*06f8*/ 	.word	0x00000000
        /*06fc*/ 	.word	0x00000080
        /*0700*/ 	.short	0x010a
        /*0702*/ 	.byte	0xff
	.zero		1


	//   ....[97]....
        /*0704*/ 	.word	0x000081f0
        /*0708*/ 	.word	0x00000000
        /*070c*/ 	.word	0x00000070
        /*0710*/ 	.short	0x010a
        /*0712*/ 	.byte	0xff
	.zero		1


	//   ....[98]....
        /*0714*/ 	.word	0x00008260
        /*0718*/ 	.word	0x00000002
        /*071c*/ 	.word	0x000000b0
        /*0720*/ 	.short	0x010a
        /*0722*/ 	.byte	0xff
	.zero		1


	//   ....[99]....
        /*0724*/ 	.word	0x000082c0
        /*0728*/ 	.word	0x00000000
        /*072c*/ 	.word	0x00000000
        /*0730*/ 	.short	0x010a
        /*0732*/ 	.byte	0xff
	.zero		1


	//   ....[100]....
        /*0734*/ 	.word	0x00008320
        /*0738*/ 	.word	0x00000000
        /*073c*/ 	.word	0x00000000
        /*0740*/ 	.short	0x010a
        /*0742*/ 	.byte	0xff
	.zero		1


	//   ....[101]....
        /*0744*/ 	.word	0x00008380
        /*0748*/ 	.word	0x00000000
        /*074c*/ 	.word	0x00000000
        /*0750*/ 	.short	0x010a
        /*0752*/ 	.byte	0xff
	.zero		1


	//   ....[102]....
        /*0754*/ 	.word	0x000083e0
        /*0758*/ 	.word	0x00000000
        /*075c*/ 	.word	0x00000000
        /*0760*/ 	.short	0x010a
        /*0762*/ 	.byte	0xff
	.zero		1


	//   ....[103]....
        /*0764*/ 	.word	0x00008440
        /*0768*/ 	.word	0x00000000
        /*076c*/ 	.word	0x00000000
        /*0770*/ 	.short	0x010a
        /*0772*/ 	.byte	0xff
	.zero		1


	//   ....[104]....
        /*0774*/ 	.word	0x00008490
        /*0778*/ 	.word	0x0000000c
        /*077c*/ 	.word	0x00000070
        /*0780*/ 	.short	0x010a
        /*0782*/ 	.byte	0xff
	.zero		1


	//   ....[105]....
        /*0784*/ 	.word	0x000084f0
        /*0788*/ 	.word	0x00000000
        /*078c*/ 	.word	0x00000068
        /*0790*/ 	.short	0x010a
        /*0792*/ 	.byte	0xff
	.zero		1


	//   ....[106]....
        /*0794*/ 	.word	0x00008550
        /*0798*/ 	.word	0x00000000
        /*079c*/ 	.word	0x00000048
        /*07a0*/ 	.short	0x010a
        /*07a2*/ 	.byte	0xff
	.zero		1


	//   ....[107]....
        /*07a4*/ 	.word	0x000085b0
        /*07a8*/ 	.word	0x00000006
        /*07ac*/ 	.word	0x00000048
        /*07b0*/ 	.short	0x010a
        /*07b2*/ 	.byte	0xff
	.zero		1


	//   ....[108]....
        /*07b4*/ 	.word	0x00008610
        /*07b8*/ 	.word	0x00000000
        /*07bc*/ 	.word	0x00000000
        /*07c0*/ 	.short	0x010a
        /*07c2*/ 	.byte	0xff
	.zero		1


	//   ....[109]....
        /*07c4*/ 	.word	0x00008670
        /*07c8*/ 	.word	0x00000000
        /*07cc*/ 	.word	0x00000000
        /*07d0*/ 	.short	0x010a
        /*07d2*/ 	.byte	0xff
	.zero		1


	//   ....[110]....
        /*07d4*/ 	.word	0x000086c0
        /*07d8*/ 	.word	0x00000000
        /*07dc*/ 	.word	0x00000070
        /*07e0*/ 	.short	0x010a
        /*07e2*/ 	.byte	0xff
	.zero		1


	//   ....[111]....
        /*07e4*/ 	.word	0x00008710
        /*07e8*/ 	.word	0x00000002
        /*07ec*/ 	.word	0x00000030
        /*07f0*/ 	.short	0x010a
        /*07f2*/ 	.byte	0xff
	.zero		1


	//   ....[112]....
        /*07f4*/ 	.word	0x00008760
        /*07f8*/ 	.word	0x00000048
        /*07fc*/ 	.word	0x00000090
        /*0800*/ 	.short	0x010a
        /*0802*/ 	.byte	0xff
	.zero		1


	//   ....[113]....
        /*0804*/ 	.word	0x000087b0
        /*0808*/ 	.word	0x00000002
        /*080c*/ 	.word	0x00000030
        /*0810*/ 	.short	0x010a
        /*0812*/ 	.byte	0xff
	.zero		1


	//----- nvinfo : EIATTR_NUM_MBARRIERS
	.align		4
.L_47:
        /*0814*/ 	.byte	0x03, 0x38
        /*0816*/ 	.short	0x001e


	//----- nvinfo : EIATTR_EXIT_INSTR_OFFSETS
	.align		4
        /*0818*/ 	.byte	0x04, 0x1c
        /*081a*/ 	.short	(.L_49 - .L_48)


	//   ....[0]....
.L_48:
        /*081c*/ 	.word	0x00002f00


	//   ....[1]....
        /*0820*/ 	.word	0x000033f0


	//   ....[2]....
        /*0824*/ 	.word	0x00003450


	//   ....[3]....
        /*0828*/ 	.word	0x00004880


	//   ....[4]....
        /*082c*/ 	.word	0x00005850


	//   ....[5]....
        /*0830*/ 	.word	0x00005890


	//   ....[6]....
        /*0834*/ 	.word	0x00007d40


	//   ....[7]....
        /*0838*/ 	.word	0x00007dc0


	//   ....[8]....
        /*083c*/ 	.word	0x00007df0


	//   ....[9]....
        /*0840*/ 	.word	0x00007e60


	//----- nvinfo : EIATTR_MAX_THREADS
	.align		4
.L_49:
        /*0844*/ 	.byte	0x04, 0x05
        /*0846*/ 	.short	(.L_51 - .L_50)
.L_50:
        /*0848*/ 	.word	0x00000100
        /*084c*/ 	.word	0x00000001
        /*0850*/ 	.word	0x00000001


	//----- nvinfo : EIATTR_CRS_STACK_SIZE
	.align		4
.L_51:
        /*0854*/ 	.byte	0x04, 0x1e
        /*0856*/ 	.short	(.L_53 - .L_52)
.L_52:
        /*0858*/ 	.word	0x00000000


	//----- nvinfo : EIATTR_CBANK_PARAM_SIZE
	.align		4
.L_53:
        /*085c*/ 	.byte	0x03, 0x19
        /*085e*/ 	.short	0x0800


	//----- nvinfo : EIATTR_PARAM_CBANK
	.align		4
        /*0860*/ 	.byte	0x04, 0x0a
        /*0862*/ 	.short	(.L_55 - .L_54)
	.align		4
.L_54:
        /*0864*/ 	.word	index@(.nv.constant0._ZN7cutlass13device_kernelINS_4gemm6kernel13GemmUniversalIN4cute5tupleIJiiiiEEENS1_10collective13CollectiveMmaINS1_35MainloopSm100TmaUmmaWarpSpecializedILi3ELi2ELi4ENS5_IJNS4_1CILi2EEESB_NSA_ILi1EEEEEEEENS5_IJNSA_ILi64EEESF_NSA_ILi128EEEEEEfNS5_IJlSC_lEEEfSI_NS4_8TiledMMAINS4_8MMA_AtomIJNS4_17SM100_MMA_TF32_SSINS_10tfloat32_tESM_fLi64ELi64ELNS4_4UMMA5MajorE0ELSO_0ELNSN_7ScaleInE0ELSP_0EEEEEENS4_6LayoutINS5_IJSC_SC_SC_EEENS5_IJNSA_ILi0EEESU_SU_EEEEENS5_IJNS4_10UnderscoreESX_SX_EEEEENS4_23SM90_TMA_LOAD_MULTICASTENS4_14ComposedLayoutINS4_7SwizzleILi3ELi4ELi3EEENS4_18smem_ptr_flag_bitsILi32EEENSS_INS5_IJNSA_ILi8EEENSA_ILi32EEEEEENS5_IJS17_SC_EEEEEEEvNS4_8identityES10_S1B_vS1C_EENS_8epilogue10collective18CollectiveEpilogueINS1E_23Sm100TmaWarpSpecializedILi3ELi2ELi16ELb1ELb0EEEJSH_NS5_IJNSS_ISF_SC_EENSS_IS17_SC_EEEEEfSI_fSI_NS1E_6fusion15FusionCallbacksIS1I_NS1M_17LinearCombinationIffffLNS_15FloatRoundStyleE2EEESH_S1L_JEEENS4_5SM1004TMEM4LOAD26SM100_TMEM_LOAD_16dp128b8xENS4_13SM90_TMA_LOADES1B_NS4_17SM75_U32x4_LDSM_NENS4_14SM90_TMA_STOREES1B_NS4_17SM90_U32x4_STSM_NENS4_39AutoVectorizingCopyWithAssumedAlignmentILi128EEEEEEvvEEEEvNT_6ParamsE)
        /*0868*/ 	.short	0x0380
        /*086a*/ 	.short	0x0800


	//----- nvinfo : EIATTR_SW_WAR
	.align		4
.L_55:
        /*086c*/ 	.byte	0x04, 0x36
        /*086e*/ 	.short	(.L_57 - .L_56)
.L_56:
        /*0870*/ 	.word	0x00000008
.L_57:


//--------------------- .nv.callgraph             --------------------------
	.section	.nv.callgraph,"",@"SHT_CUDA_CALLGRAPH"
	.align	4
	.sectionentsize	8
	.align		4
        /*0000*/ 	.word	0x00000000
	.align		4
        /*0004*/ 	.word	0xffffffff
	.align		4
        /*0008*/ 	.word	index@(_ZN7cutlass13device_kernelINS_4gemm6kernel13GemmUniversalIN4cute5tupleIJiiiiEEENS1_10collective13CollectiveMmaINS1_35MainloopSm100TmaUmmaWarpSpecializedILi3ELi2ELi4ENS5_IJNS4_1CILi2EEESB_NSA_ILi1EEEEEEEENS5_IJNSA_ILi64EEESF_NSA_ILi128EEEEEEfNS5_IJlSC_lEEEfSI_NS4_8TiledMMAINS4_8MMA_AtomIJNS4_17SM100_MMA_TF32_SSINS_10tfloat32_tESM_fLi64ELi64ELNS4_4UMMA5MajorE0ELSO_0ELNSN_7ScaleInE0ELSP_0EEEEEENS4_6LayoutINS5_IJSC_SC_SC_EEENS5_IJNSA_ILi0EEESU_SU_EEEEENS5_IJNS4_10UnderscoreESX_SX_EEEEENS4_23SM90_TMA_LOAD_MULTICASTENS4_14ComposedLayoutINS4_7SwizzleILi3ELi4ELi3EEENS4_18smem_ptr_flag_bitsILi32EEENSS_INS5_IJNSA_ILi8EEENSA_ILi32EEEEEENS5_IJS17_SC_EEEEEEEvNS4_8identityES10_S1B_vS1C_EENS_8epilogue10collective18CollectiveEpilogueINS1E_23Sm100TmaWarpSpecializedILi3ELi2ELi16ELb1ELb0EEEJSH_NS5_IJNSS_ISF_SC_EENSS_IS17_SC_EEEEEfSI_fSI_NS1E_6fusion15FusionCallbacksIS1I_NS1M_17LinearCombinationIffffLNS_15FloatRoundStyleE2EEESH_S1L_JEEENS4_5SM1004TMEM4LOAD26SM100_TMEM_LOAD_16dp128b8xENS4_13SM90_TMA_LOADES1B_NS4_17SM75_U32x4_LDSM_NENS4_14SM90_TMA_STOREES1B_NS4_17SM90_U32x4_STSM_NENS4_39AutoVectorizingCopyWithAssumedAlignmentILi128EEEEEEvvEEEEvNT_6ParamsE)
	.align		4
        /*000c*/ 	.word	index@(__assertfail)
	.align		4
        /*0010*/ 	.word	0x00000000
	.align		4
        /*0014*/ 	.word	0xfffffffe
	.align		4
        /*0018*/ 	.word	0x00000000
	.align		4
        /*001c*/ 	.word	0xfffffffd
	.align		4
        /*0020*/ 	.word	0x00000000
	.align		4
        /*0024*/ 	.word	0xfffffffc


//--------------------- .nv.constant4             --------------------------
	.section	.nv.constant4,"a",@progbits
	.align	8
	.align		8
.nv.constant4:
        /*0000*/ 	.dword	__assertfail
	.align		8
        /*0008*/ 	.dword	__unnamed_1
	.align		8
        /*0010*/ 	.dword	__unnamed_2
	.align		8
        /*0018*/ 	.dword	_ZN40_INTERNAL_4c29bc19_4_k_cu_710bd0ef_274804cuda3std3__45__cpo5beginE
	.align		8
        /*0020*/ 	.dword	_ZN40_INTERNAL_4c29bc19_4_k_cu_710bd0ef_274804cuda3std3__45__cpo3endE
	.align		8
        /*0028*/ 	.dword	_ZN40_INTERNAL_4c29bc19_4_k_cu_710bd0ef_274804cuda3std3__45__cpo6cbeginE
	.align		8
        /*0030*/ 	.dword	_ZN40_INTERNAL_4c29bc19_4_k_cu_710bd0ef_274804cuda3std3__45__cpo4cendE
	.align		8
        /*0038*/ 	.dword	_ZN40_INTERNAL_4c29bc19_4_k_cu_710bd0ef_274804cuda3std3__442_GLOBAL__N__4c29bc19_4_k_cu_710bd0ef_274806ignoreE
	.align		8
        /*0040*/ 	.dword	_ZN40_INTERNAL_4c29bc19_4_k_cu_710bd0ef_274804cuda3std3__419piecewise_constructE
	.align		8
        /*0048*/ 	.dword	_ZN40_INTERNAL_4c29bc19_4_k_cu_710bd0ef_274804cuda3std3__48in_placeE
	.align		8
        /*0050*/ 	.dword	_ZN40_INTERNAL_4c29bc19_4_k_cu_710bd0ef_274804cuda3std6ranges3__45__cpo4swapE
	.align		8
        /*0058*/ 	.dword	_ZN40_INTERNAL_4c29bc19_4_k_cu_710bd0ef_274804cuda3std6ranges3__45__cpo9iter_moveE
	.align		8
        /*0060*/ 	.dword	_ZN40_INTERNAL_4c29bc19_4_k_cu_710bd0ef_274804cute7productE
	.align		8
        /*0068*/ 	.dword	_ZN40_INTERNAL_4c29bc19_4_k_cu_710bd0ef_274804cute1_E
	.align		8
        /*0070*/ 	.dword	$str$25
	.align		8
        /*0078*/ 	.dword	$str$26
	.align		8
        /*0080*/ 	.dword	$str$27
	.align		8
        /*0088*/ 	.dword	$str$28


//--------------------- .text._ZN7cutlass13device_kernelINS_4gemm6kernel13GemmUniversalIN4cute5tupleIJiiiiEEENS1_10collective13CollectiveMmaINS1_35MainloopSm100TmaUmmaWarpSpecializedILi3ELi2ELi4ENS5_IJNS4_1CILi2EEESB_NSA_ILi1EEEEEEEENS5_IJNSA_ILi64EEESF_NSA_ILi128EEEEEEfNS5_IJlSC_lEEEfSI_NS4_8TiledMMAINS4_8MMA_AtomIJNS4_17SM100_MMA_TF32_SSINS_10tfloat32_tESM_fLi64ELi64ELNS4_4UMMA5MajorE0ELSO_0ELNSN_7ScaleInE0ELSP_0EEEEEENS4_6LayoutINS5_IJSC_SC_SC_EEENS5_IJNSA_ILi0EEESU_SU_EEEEENS5_IJNS4_10UnderscoreESX_SX_EEEEENS4_23SM90_TMA_LOAD_MULTICASTENS4_14ComposedLayoutINS4_7SwizzleILi3ELi4ELi3EEENS4_18smem_ptr_flag_bitsILi32EEENSS_INS5_IJNSA_ILi8EEENSA_ILi32EEEEEENS5_IJS17_SC_EEEEEEEvNS4_8identityES10_S1B_vS1C_EENS_8epilogue10collective18CollectiveEpilogueINS1E_23Sm100TmaWarpSpecializedILi3ELi2ELi16ELb1ELb0EEEJSH_NS5_IJNSS_ISF_SC_EENSS_IS17_SC_EEEEEfSI_fSI_NS1E_6fusion15FusionCallbacksIS1I_NS1M_17LinearCombinationIffffLNS_15FloatRoundStyleE2EEESH_S1L_JEEENS4_5SM1004TMEM4LOAD26SM100_TMEM_LOAD_16dp128b8xENS4_13SM90_TMA_LOADES1B_NS4_17SM75_U32x4_LDSM_NENS4_14SM90_TMA_STOREES1B_NS4_17SM90_U32x4_STSM_NENS4_39AutoVectorizingCopyWithAssumedAlignmentILi128EEEEEEvvEEEEvNT_6ParamsE --------------------------
	.section	.text._ZN7cutlass13device_kernelINS_4gemm6kernel13GemmUniversalIN4cute5tupleIJiiiiEEENS1_10collective13CollectiveMmaINS1_35MainloopSm100TmaUmmaWarpSpecializedILi3ELi2ELi4ENS5_IJNS4_1CILi2EEESB_NSA_ILi1EEEEEEEENS5_IJNSA_ILi64EEESF_NSA_ILi128EEEEEEfNS5_IJlSC_lEEEfSI_NS4_8TiledMMAINS4_8MMA_AtomIJNS4_17SM100_MMA_TF32_SSINS_10tfloat32_tESM_fLi64ELi64ELNS4_4UMMA5MajorE0ELSO_0ELNSN_7ScaleInE0ELSP_0EEEEEENS4_6LayoutINS5_IJSC_SC_SC_EEENS5_IJNSA_ILi0EEESU_SU_EEEEENS5_IJNS4_10UnderscoreESX_SX_EEEEENS4_23SM90_TMA_LOAD_MULTICASTENS4_14ComposedLayoutINS4_7SwizzleILi3ELi4ELi3EEENS4_18smem_ptr_flag_bitsILi32EEENSS_INS5_IJNSA_ILi8EEENSA_ILi32EEEEEENS5_IJS17_SC_EEEEEEEvNS4_8identityES10_S1B_vS1C_EENS_8epilogue10collective18CollectiveEpilogueINS1E_23Sm100TmaWarpSpecializedILi3ELi2ELi16ELb1ELb0EEEJSH_NS5_IJNSS_ISF_SC_EENSS_IS17_SC_EEEEEfSI_fSI_NS1E_6fusion15FusionCallbacksIS1I_NS1M_17LinearCombinationIffffLNS_15FloatRoundStyleE2EEESH_S1L_JEEENS4_5SM1004TMEM4LOAD26SM100_TMEM_LOAD_16dp128b8xENS4_13SM90_TMA_LOADES1B_NS4_17SM75_U32x4_LDSM_NENS4_14SM90_TMA_STOREES1B_NS4_17SM90_U32x4_STSM_NENS4_39AutoVectorizingCopyWithAssumedAlignmentILi128EEEEEEvvEEEEvNT_6ParamsE,"ax",@progbits
	.align	128
.text._ZN7cutlass13device_kernelINS_4gemm6kernel13GemmUniversalIN4cute5tupleIJiiiiEEENS1_10collective13CollectiveMmaINS1_35MainloopSm100TmaUmmaWarpSpecializedILi3ELi2ELi4ENS5_IJNS4_1CILi2EEESB_NSA_ILi1EEEEEEEENS5_IJNSA_ILi64EEESF_NSA_ILi128EEEEEEfNS5_IJlSC_lEEEfSI_NS4_8TiledMMAINS4_8MMA_AtomIJNS4_17SM100_MMA_TF32_SSINS_10tfloat32_tESM_fLi64ELi64ELNS4_4UMMA5MajorE0ELSO_0ELNSN_7ScaleInE0ELSP_0EEEEEENS4_6LayoutINS5_IJSC_SC_SC_EEENS5_IJNSA_ILi0EEESU_SU_EEEEENS5_IJNS4_10UnderscoreESX_SX_EEEEENS4_23SM90_TMA_LOAD_MULTICASTENS4_14ComposedLayoutINS4_7SwizzleILi3ELi4ELi3EEENS4_18smem_ptr_flag_bitsILi32EEENSS_INS5_IJNSA_ILi8EEENSA_ILi32EEEEEENS5_IJS17_SC_EEEEEEEvNS4_8identityES10_S1B_vS1C_EENS_8epilogue10collective18CollectiveEpilogueINS1E_23Sm100TmaWarpSpecializedILi3ELi2ELi16ELb1ELb0EEEJSH_NS5_IJNSS_ISF_SC_EENSS_IS17_SC_EEEEEfSI_fSI_NS1E_6fusion15FusionCallbacksIS1I_NS1M_17LinearCombinationIffffLNS_15FloatRoundStyleE2EEESH_S1L_JEEENS4_5SM1004TMEM4LOAD26SM100_TMEM_LOAD_16dp128b8xENS4_13SM90_TMA_LOADES1B_NS4_17SM75_U32x4_LDSM_NENS4_14SM90_TMA_STOREES1B_NS4_17SM90_U32x4_STSM_NENS4_39AutoVectorizingCopyWithAssumedAlignmentILi128EEEEEEvvEEEEvNT_6ParamsE:
        .type           _ZN7cutlass13device_kernelINS_4gemm6kernel13GemmUniversalIN4cute5tupleIJiiiiEEENS1_10collective13CollectiveMmaINS1_35MainloopSm100TmaUmmaWarpSpecializedILi3ELi2ELi4ENS5_IJNS4_1CILi2EEESB_NSA_ILi1EEEEEEEENS5_IJNSA_ILi64EEESF_NSA_ILi128EEEEEEfNS5_IJlSC_lEEEfSI_NS4_8TiledMMAINS4_8MMA_AtomIJNS4_17SM100_MMA_TF32_SSINS_10tfloat32_tESM_fLi64ELi64ELNS4_4UMMA5MajorE0ELSO_0ELNSN_7ScaleInE0ELSP_0EEEEEENS4_6LayoutINS5_IJSC_SC_SC_EEENS5_IJNSA_ILi0EEESU_SU_EEEEENS5_IJNS4_10UnderscoreESX_SX_EEEEENS4_23SM90_TMA_LOAD_MULTICASTENS4_14ComposedLayoutINS4_7SwizzleILi3ELi4ELi3EEENS4_18smem_ptr_flag_bitsILi32EEENSS_INS5_IJNSA_ILi8EEENSA_ILi32EEEEEENS5_IJS17_SC_EEEEEEEvNS4_8identityES10_S1B_vS1C_EENS_8epilogue10collective18CollectiveEpilogueINS1E_23Sm100TmaWarpSpecializedILi3ELi2ELi16ELb1ELb0EEEJSH_NS5_IJNSS_ISF_SC_EENSS_IS17_SC_EEEEEfSI_fSI_NS1E_6fusion15FusionCallbacksIS1I_NS1M_17LinearCombinationIffffLNS_15FloatRoundStyleE2EEESH_S1L_JEEENS4_5SM1004TMEM4LOAD26SM100_TMEM_LOAD_16dp128b8xENS4_13SM90_TMA_LOADES1B_NS4_17SM75_U32x4_LDSM_NENS4_14SM90_TMA_STOREES1B_NS4_17SM90_U32x4_STSM_NENS4_39AutoVectorizingCopyWithAssumedAlignmentILi128EEEEEEvvEEEEvNT_6ParamsE,@function
        .size           _ZN7cutlass13device_kernelINS_4gemm6kernel13GemmUniversalIN4cute5tupleIJiiiiEEENS1_10collective13CollectiveMmaINS1_35MainloopSm100TmaUmmaWarpSpecializedILi3ELi2ELi4ENS5_IJNS4_1CILi2EEESB_NSA_ILi1EEEEEEEENS5_IJNSA_ILi64EEESF_NSA_ILi128EEEEEEfNS5_IJlSC_lEEEfSI_NS4_8TiledMMAINS4_8MMA_AtomIJNS4_17SM100_MMA_TF32_SSINS_10tfloat32_tESM_fLi64ELi64ELNS4_4UMMA5MajorE0ELSO_0ELNSN_7ScaleInE0ELSP_0EEEEEENS4_6LayoutINS5_IJSC_SC_SC_EEENS5_IJNSA_ILi0EEESU_SU_EEEEENS5_IJNS4_10UnderscoreESX_SX_EEEEENS4_23SM90_TMA_LOAD_MULTICASTENS4_14ComposedLayoutINS4_7SwizzleILi3ELi4ELi3EEENS4_18smem_ptr_flag_bitsILi32EEENSS_INS5_IJNSA_ILi8EEENSA_ILi32EEEEEENS5_IJS17_SC_EEEEEEEvNS4_8identityES10_S1B_vS1C_EENS_8epilogue10collective18CollectiveEpilogueINS1E_23Sm100TmaWarpSpecializedILi3ELi2ELi16ELb1ELb0EEEJSH_NS5_IJNSS_ISF_SC_EENSS_IS17_SC_EEEEEfSI_fSI_NS1E_6fusion15FusionCallbacksIS1I_NS1M_17LinearCombinationIffffLNS_15FloatRoundStyleE2EEESH_S1L_JEEENS4_5SM1004TMEM4LOAD26SM100_TMEM_LOAD_16dp128b8xENS4_13SM90_TMA_LOADES1B_NS4_17SM75_U32x4_LDSM_NENS4_14SM90_TMA_STOREES1B_NS4_17SM90_U32x4_STSM_NENS4_39AutoVectorizingCopyWithAssumedAlignmentILi128EEEEEEvvEEEEvNT_6ParamsE,(.L_x_162 - _ZN7cutlass13device_kernelINS_4gemm6kernel13GemmUniversalIN4cute5tupleIJiiiiEEENS1_10collective13CollectiveMmaINS1_35MainloopSm100TmaUmmaWarpSpecializedILi3ELi2ELi4ENS5_IJNS4_1CILi2EEESB_NSA_ILi1EEEEEEEENS5_IJNSA_ILi64EEESF_NSA_ILi128EEEEEEfNS5_IJlSC_lEEEfSI_NS4_8TiledMMAINS4_8MMA_AtomIJNS4_17SM100_MMA_TF32_SSINS_10tfloat32_tESM_fLi64ELi64ELNS4_4UMMA5MajorE0ELSO_0ELNSN_7ScaleInE0ELSP_0EEEEEENS4_6LayoutINS5_IJSC_SC_SC_EEENS5_IJNSA_ILi0EEESU_SU_EEEEENS5_IJNS4_10UnderscoreESX_SX_EEEEENS4_23SM90_TMA_LOAD_MULTICASTENS4_14ComposedLayoutINS4_7SwizzleILi3ELi4ELi3EEENS4_18smem_ptr_flag_bitsILi32EEENSS_INS5_IJNSA_ILi8EEENSA_ILi32EEEEEENS5_IJS17_SC_EEEEEEEvNS4_8identityES10_S1B_vS1C_EENS_8epilogue10collective18CollectiveEpilogueINS1E_23Sm100TmaWarpSpecializedILi3ELi2ELi16ELb1ELb0EEEJSH_NS5_IJNSS_ISF_SC_EENSS_IS17_SC_EEEEEfSI_fSI_NS1E_6fusion15FusionCallbacksIS1I_NS1M_17LinearCombinationIffffLNS_15FloatRoundStyleE2EEESH_S1L_JEEENS4_5SM1004TMEM4LOAD26SM100_TMEM_LOAD_16dp128b8xENS4_13SM90_TMA_LOADES1B_NS4_17SM75_U32x4_LDSM_NENS4_14SM90_TMA_STOREES1B_NS4_17SM90_U32x4_STSM_NENS4_39AutoVectorizingCopyWithAssumedAlignmentILi128EEEEEEvvEEEEvNT_6ParamsE)
        .other          _ZN7cutlass13device_kernelINS_4gemm6kernel13GemmUniversalIN4cute5tupleIJiiiiEEENS1_10collective13CollectiveMmaINS1_35MainloopSm100TmaUmmaWarpSpecializedILi3ELi2ELi4ENS5_IJNS4_1CILi2EEESB_NSA_ILi1EEEEEEEENS5_IJNSA_ILi64EEESF_NSA_ILi128EEEEEEfNS5_IJlSC_lEEEfSI_NS4_8TiledMMAINS4_8MMA_AtomIJNS4_17SM100_MMA_TF32_SSINS_10tfloat32_tESM_fLi64ELi64ELNS4_4UMMA5MajorE0ELSO_0ELNSN_7ScaleInE0ELSP_0EEEEEENS4_6LayoutINS5_IJSC_SC_SC_EEENS5_IJNSA_ILi0EEESU_SU_EEEEENS5_IJNS4_10UnderscoreESX_SX_EEEEENS4_23SM90_TMA_LOAD_MULTICASTENS4_14ComposedLayoutINS4_7SwizzleILi3ELi4ELi3EEENS4_18smem_ptr_flag_bitsILi32EEENSS_INS5_IJNSA_ILi8EEENSA_ILi32EEEEEENS5_IJS17_SC_EEEEEEEvNS4_8identityES10_S1B_vS1C_EENS_8epilogue10collective18CollectiveEpilogueINS1E_23Sm100TmaWarpSpecializedILi3ELi2ELi16ELb1ELb0EEEJSH_NS5_IJNSS_ISF_SC_EENSS_IS17_SC_EEEEEfSI_fSI_NS1E_6fusion15FusionCallbacksIS1I_NS1M_17LinearCombinationIffffLNS_15FloatRoundStyleE2EEESH_S1L_JEEENS4_5SM1004TMEM4LOAD26SM100_TMEM_LOAD_16dp128b8xENS4_13SM90_TMA_LOADES1B_NS4_17SM75_U32x4_LDSM_NENS4_14SM90_TMA_STOREES1B_NS4_17SM90_U32x4_STSM_NENS4_39AutoVectorizingCopyWithAssumedAlignmentILi128EEEEEEvvEEEEvNT_6ParamsE,@"STO_CUDA_ENTRY STV_DEFAULT"
_ZN7cutlass13device_kernelINS_4gemm6kernel13GemmUniversalIN4cute5tupleIJiiiiEEENS1_10collective13CollectiveMmaINS1_35MainloopSm100TmaUmmaWarpSpecializedILi3ELi2ELi4ENS5_IJNS4_1CILi2EEESB_NSA_ILi1EEEEEEEENS5_IJNSA_ILi64EEESF_NSA_ILi128EEEEEEfNS5_IJlSC_lEEEfSI_NS4_8TiledMMAINS4_8MMA_AtomIJNS4_17SM100_MMA_TF32_SSINS_10tfloat32_tESM_fLi64ELi64ELNS4_4UMMA5MajorE0ELSO_0ELNSN_7ScaleInE0ELSP_0EEEEEENS4_6LayoutINS5_IJSC_SC_SC_EEENS5_IJNSA_ILi0EEESU_SU_EEEEENS5_IJNS4_10UnderscoreESX_SX_EEEEENS4_23SM90_TMA_LOAD_MULTICASTENS4_14ComposedLayoutINS4_7SwizzleILi3ELi4ELi3EEENS4_18smem_ptr_flag_bitsILi32EEENSS_INS5_IJNSA_ILi8EEENSA_ILi32EEEEEENS5_IJS17_SC_EEEEEEEvNS4_8identityES10_S1B_vS1C_EENS_8epilogue10collective18CollectiveEpilogueINS1E_23Sm100TmaWarpSpecializedILi3ELi2ELi16ELb1ELb0EEEJSH_NS5_IJNSS_ISF_SC_EENSS_IS17_SC_EEEEEfSI_fSI_NS1E_6fusion15FusionCallbacksIS1I_NS1M_17LinearCombinationIffffLNS_15FloatRoundStyleE2EEESH_S1L_JEEENS4_5SM1004TMEM4LOAD26SM100_TMEM_LOAD_16dp128b8xENS4_13SM90_TMA_LOADES1B_NS4_17SM75_U32x4_LDSM_NENS4_14SM90_TMA_STOREES1B_NS4_17SM90_U32x4_STSM_NENS4_39AutoVectorizingCopyWithAssumedAlignmentILi128EEEEEEvvEEEEvNT_6ParamsE:
[----:B------:R-:W1:Y:S01]  /*0000*/  LDC R1, c[0x0][0x37c] ;  /* 0x0000df00ff017b82 */ /* 0x000e620000000800 */
[----:B------:R-:W2:Y:S01]  /*0010*/  S2R R63, SR_TID.X ;  /* 0x00000000003f7919 */ /* 0x000ea20000002100 */
[----:B------:R-:W3:Y:S01]  /*0020*/  LDCU.64 UR8, c[0x0][0x890] ;  /* 0x00011200ff0877ac */ /* 0x000ee20008000a00 */
[----:B------:R-:W-:Y:S02]  /*0030*/  PRMT R52, RZ, 0x7610, R52 ;  /* 0x00007610ff347816 */ /* 0x000fe40000000034 */
[----:B------:R-:W-:Y:S01]  /*0040*/  ELECT P4, URZ, PT ;  /* 0x0000000000ff782f */ /* 0x000fe20003880000 */
[----:B---3--:R-:W-:-:S04]  /*0050*/  UISETP.NE.U32.AND UP0, UPT, UR8, URZ, UPT ;  /* 0x000000ff0800728c */ /* 0x008fc8000bf05070 */
[----:B------:R-:W-:Y:S01]  /*0060*/  UISETP.NE.AND.EX UP0, UPT, UR9, URZ, UPT, UP0 ;  /* 0x000000ff0900728c */ /* 0x000fe2000bf05300 */
[----:B--2---:R-:W-:-:S05]  /*0070*/  SHF.R.U32.HI R53, RZ, 0x5, R63 ;  /* 0x00000005ff357819 */ /* 0x004fca000001163f */
[----:B------:R-:W2:Y:S02]  /*0080*/  SHFL.IDX PT, R0, R53, RZ, 0x1f ;  /* 0x00001fff35007589 */ /* 0x000ea400000e0000 */
[----:B--2---:R-:W-:Y:S01]  /*0090*/  R2UR UR22, R0 ;  /* 0x00000000001672ca */ /* 0x004fe200000e0000 */
[----:B-1----:R-:W-:-:S14]  /*00a0*/  BRA.U UP0, `(.L_x_0) ;  /* 0x0000000100307547 */ /* 0x002fdc000b800000 */
[----:B------:R-:W1:Y:S02]  /*00b0*/  LDCU.64 UR4, c[0x0][0x888] ;  /* 0x00011100ff0477ac */ /* 0x000e640008000a00 */
[----:B-1----:R-:W-:-:S04]  /*00c0*/  UISETP.NE.U32.AND UP0, UPT, UR4, URZ, UPT ;  /* 0x000000ff0400728c */ /* 0x002fc8000bf05070 */
[----:B------:R-:W-:-:S09]  /*00d0*/  UISETP.NE.AND.EX UP0, UPT, UR5, URZ, UPT, UP0 ;  /* 0x000000ff0500728c */ /* 0x000fd2000bf05300 */
[----:B------:R-:W-:Y:S05]  /*00e0*/  BRA.U !UP0, `(.L_x_1) ;  /* 0x0000000108147547 */ /* 0x000fea000b800000 */
[----:B------:R-:W1:Y:S01]  /*00f0*/  LDC.64 R26, c[0x0][0x888] ;  /* 0x00022200ff1a7b82 */ /* 0x000e620000000a00 */
[----:B------:R-:W1:Y:S02]  /*0100*/  LDCU.64 UR4, c[0x0][0x358] ;  /* 0x00006b00ff0477ac */ /* 0x000e640008000a00 */
[----:B-1----:R1:W5:Y:S01]  /*0110*/  LDG.E R26, desc[UR4][R26.64] ;  /* 0x000000041a1a7981 */ /* 0x002362000c1e1900 */
[----:B------:R-:W-:Y:S01]  /*0120*/  HFMA2 R52, -RZ, RZ, 0, 5.9604644775390625e-08 ;  /* 0x00000001ff347431 */ /* 0x000fe200000001ff */
[----:B------:R-:W-:Y:S05]  /*0130*/  BRA `(.L_x_0) ;  /* 0x00000000000c7947 */ /* 0x000fea0003800000 */
.L_x_1:
[----:B------:R-:W1:Y:S01]  /*0140*/  LDCU UR4, c[0x0][0x880] ;  /* 0x00011000ff0477ac */ /* 0x000e620008000800 */
[----:B------:R-:W-:Y:S01]  /*0150*/  HFMA2 R52, -RZ, RZ, 0, 5.9604644775390625e-08 ;  /* 0x00000001ff347431 */ /* 0x000fe200000001ff */
[----:B-1----:R-:W-:-:S07]  /*0160*/  MOV R26, UR4 ;  /* 0x00000004001a7c02 */ /* 0x002fce0008000f00 */
.L_x_0:
[----:B------:R-:W2:Y:S02]  /*0170*/  LDCU.64 UR4, c[0x0][0x8b0] ;  /* 0x00011600ff0477ac */ /* 0x000ea40008000a00 */
[----:B--2---:R-:W-:-:S04]  /*0180*/  UISETP.NE.U32.AND UP0, UPT, UR4, URZ, UPT ;  /* 0x000000ff0400728c */ /* 0x004fc8000bf05070 */
[----:B------:R-:W-:-:S09]  /*0190*/  UISETP.NE.AND.EX UP0, UPT, UR5, URZ, UPT, UP0 ;  /* 0x000000ff0500728c */ /* 0x000fd2000bf05300 */
[----:B------:R-:W-:Y:S05]  /*01a0*/  BRA.U UP0, `(.L_x_2) ;  /* 0x0000000100287547 */ /* 0x000fea000b800000 */
[----:B------:R-:W2:Y:S02]  /*01b0*/  LDCU.64 UR4, c[0x0][0x8a8] ;  /* 0x00011500ff0477ac */ /* 0x000ea40008000a00 */
[----:B--2---:R-:W-:-:S04]  /*01c0*/  UISETP.NE.U32.AND UP0, UPT, UR4, URZ, UPT ;  /* 0x000000ff0400728c */ /* 0x004fc8000bf05070 */
[----:B------:R-:W-:-:S09]  /*01d0*/  UISETP.NE.AND.EX UP0, UPT, UR5, URZ, UPT, UP0 ;  /* 0x000000ff0500728c */ /* 0x000fd2000bf05300 */
[----:B------:R-:W-:Y:S05]  /*01e0*/  BRA.U !UP0, `(.L_x_3) ;  /* 0x0000000108107547 */ /* 0x000fea000b800000 */
[----:B------:R-:W2:Y:S01]  /*01f0*/  LDC.64 R24, c[0x0][0x8a8] ;  /* 0x00022a00ff187b82 */ /* 0x000ea20000000a00 */
[----:B------:R-:W2:Y:S02]  /*0200*/  LDCU.64 UR4, c[0x0][0x358] ;  /* 0x00006b00ff0477ac */ /* 0x000ea40008000a00 */
[----:B--2---:R2:W5:Y:S01]  /*0210*/  LDG.E R24, desc[UR4][R24.64] ;  /* 0x0000000418187981 */ /* 0x004562000c1e1900 */
[----:B------:R-:W-:Y:S05]  /*0220*/  BRA `(.L_x_2) ;  /* 0x0000000000087947 */ /* 0x000fea0003800000 */
.L_x_3:
[----:B------:R-:W2:Y:S02]  /*0230*/  LDCU UR4, c[0x0][0x8a0] ;  /* 0x00011400ff0477ac */ /* 0x000ea40008000800 */
[----:B--2---:R-:W-:Y:S02]  /*0240*/  MOV R24, UR4 ;  /* 0x0000000400187c02 */ /* 0x004fe40008000f00 */
.L_x_2:
[----:B------:R-:W-:Y:S01]  /*0250*/  IMAD.U32 R0, RZ, RZ, UR22 ;  /* 0x00000016ff007e24 */ /* 0x000fe2000f8e00ff */
[----:B------:R-:W-:Y:S04]  /*0260*/  BSSY.RECONVERGENT B0, `(.L_x_4) ;  /* 0x000000c000007945 */ /* 0x000fe80003800200 */
[C---:B------:R-:W-:Y:S02]  /*0270*/  ISETP.NE.OR P1, PT, R0.reuse, 0x1, !P4 ;  /* 0x000000010000780c */ /* 0x040fe40006725670 */
[----:B------:R-:W-:-:S11]  /*0280*/  ISETP.NE.OR P0, PT, R0, 0x3, !P4 ;  /* 0x000000030000780c */ /* 0x000fd60006705670 */
[----:B------:R-:W-:Y:S05]  /*0290*/  @P1 BRA `(.L_x_5) ;  /* 0x0000000000201947 */ /* 0x000fea0003800000 */
[----:B------:R-:W3:Y:S02]  /*02a0*/  LDCU.64 UR4, c[0x0][0x348] ;  /* 0x00006900ff0477ac */ /* 0x000ee40008000a00 */
[----:B---3--:R-:W-:Y:S02]  /*02b0*/  UIADD3 UR6, UP1, UPT, UR4, 0x80, URZ ;  /* 0x0000008004067890 */ /* 0x008fe4000ff3e0ff */
[----:B------:R-:W-:Y:S02]  /*02c0*/  UIADD3 UR4, UP0, UPT, UR4, 0x180, URZ ;  /* 0x0000018004047890 */ /* 0x000fe4000ff1e0ff */
[----:B------:R-:W-:Y:S02]  /*02d0*/  UIADD3.X UR7, UPT, UPT, URZ, UR5, URZ, UP1, !UPT ;  /* 0x00000005ff077290 */ /* 0x000fe40008ffe4ff */
[----:B------:R-:W-:-:S07]  /*02e0*/  UIADD3.X UR5, UPT, UPT, URZ, UR5, URZ, UP0, !UPT ;  /* 0x00000005ff057290 */ /* 0x000fce00087fe4ff */
[----:B------:R3:W-:Y:S02]  /*02f0*/  UTMACCTL.PF [UR6] ;  /* 0x00000000060079b9 */ /* 0x0007e40008040000 */
[----:B------:R3:W-:Y:S02]  /*0300*/  UTMACCTL.PF [UR4] ;  /* 0x00000000040079b9 */ /* 0x0007e40008040000 */
[----:B---3--:R-:W-:Y:S01]  /*0310*/  NOP ;  /* 0x0000000000007918 */ /* 0x008fe20000000000 */
.L_x_5:
[----:B------:R-:W-:Y:S05]  /*0320*/  BSYNC.RECONVERGENT B0 ;  /* 0x0000000000007941 */ /* 0x000fea0003800200 */
.L_x_4:
[----:B------:R-:W-:Y:S04]  /*0330*/  BSSY.RECONVERGENT B0, `(.L_x_6) ;  /* 0x000000a000007945 */ /* 0x000fe80003800200 */
        /* <DEDUP_REMOVED lines=9> */
.L_x_7:
[----:B------:R-:W-:Y:S05]  /*03d0*/  BSYNC.RECONVERGENT B0 ;  /* 0x0000000000007941 */ /* 0x000fea0003800200 */
.L_x_6:
[----:B------:R-:W3:Y:S01]  /*03e0*/  LDCU.64 UR4, c[0x0][0x888] ;  /* 0x00011100ff0477ac */ /* 0x000ee20008000a00 */
[----:B------:R-:W-:Y:S02]  /*03f0*/  UISETP.EQ.U32.AND UP1, UPT, UR8, URZ, UPT ;  /* 0x000000ff0800728c */ /* 0x000fe4000bf22070 */
[----:B------:R-:W-:Y:S02]  /*0400*/  UPLOP3.LUT UP3, UPT, UPT, UPT, UPT, 0x80, 0x8 ;  /* 0x000000000008789c */ /* 0x000fe40003f6f070 */
[----:B---3--:R-:W-:-:S04]  /*0410*/  UISETP.NE.U32.AND UP0, UPT, UR4, URZ, UPT ;  /* 0x000000ff0400728c */ /* 0x008fc8000bf05070 */
[----:B------:R-:W-:-:S04]  /*0420*/  UISETP.NE.AND.EX UP0, UPT, UR5, URZ, UPT, UP0 ;  /* 0x000000ff0500728c */ /* 0x000fc8000bf05300 */
[----:B------:R-:W-:-:S04]  /*0430*/  UISETP.EQ.OR.EX UP2, UPT, UR9, URZ, !UP0, UP1 ;  /* 0x000000ff0900728c */ /* 0x000fc8000c742710 */
[----:B------:R-:W-:-:S06]  /*0440*/  UP2UR UR4, UPR, URZ, 0x4 ;  /* 0x00000004ff047883 */ /* 0x000fcc0008000000 */
[----:B------:R-:W-:Y:S01]  /*0450*/  MOV R56, UR4 ;  /* 0x0000000400387c02 */ /* 0x000fe20008000f00 */
[----:B------:R-:W-:Y:S06]  /*0460*/  BRA.U !UP2, `(.L_x_8) ;  /* 0x000000010a207547 */ /* 0x000fec000b800000 */
[----:B------:R-:W-:Y:S01]  /*0470*/  UISETP.NE.U32.AND UP1, UPT, UR8, URZ, UPT ;  /* 0x000000ff0800728c */ /* 0x000fe2000bf25070 */
[----:B-----5:R-:W-:Y:S01]  /*0480*/  FSETP.NEU.AND P0, PT, R26, RZ, PT ;  /* 0x000000ff1a00720b */ /* 0x020fe20003f0d000 */
[----:B------:R-:W-:Y:S02]  /*0490*/  USEL UR4, URZ, 0xffffffff, UP0 ;  /* 0xffffffffff047887 */ /* 0x000fe40008000000 */
[----:B------:R-:W-:-:S10]  /*04a0*/  UISETP.NE.AND.EX UP1, UPT, UR9, URZ, UPT, UP1 ;  /* 0x000000ff0900728c */ /* 0x000fd4000bf25310 */
[----:B------:R-:W-:Y:S01]  /*04b0*/  VOTEU.ANY UP0, P0 ;  /* 0x0000000000ff7886 */ /* 0x000fe20000000100 */
[----:B------:R-:W-:-:S04]  /*04c0*/  @!UP1 USEL UR4, URZ, 0xffffffff, UP0 ;  /* 0xffffffffff049887 */ /* 0x000fc80008000000 */
[----:B------:R-:W-:-:S04]  /*04d0*/  ULOP3.LUT UR4, UR4, 0x1, URZ, 0xc0, !UPT ;  /* 0x0000000104047892 */ /* 0x000fc8000f8ec0ff */
[----:B------:R-:W-:-:S11]  /*04e0*/  UISETP.NE.U32.AND UP3, UPT, UR4, 0x1, UPT ;  /* 0x000000010400788c */ /* 0x000fd6000bf65070 */
.L_x_8:
[----:B------:R-:W3:Y:S01]  /*04f0*/  SHFL.IDX PT, R2, R53, RZ, 0x1f ;  /* 0x00001fff35027589 */ /* 0x000ee200000e0000 */
[----:B------:R-:W-:-:S04]  /*0500*/  UISETP.NE.AND UP0, UPT, UR22, 0x2, UPT ;  /* 0x000000021600788c */ /* 0x000fc8000bf05270 */
[----:B------:R-:W-:Y:S01]  /*0510*/  USEL UR38, URZ, 0x1, UP0 ;  /* 0x00000001ff267887 */ /* 0x000fe20008000000 */
[----:B---3--:R-:W-:-:S13]  /*0520*/  ISETP.NE.AND P0, PT, R2, RZ, PT ;  /* 0x000000ff0200720c */ /* 0x008fda0003f05270 */
[----:B------:R-:W-:Y:S05]  /*0530*/  @P0 BRA `(.L_x_9) ;  /* 0x0000000000500947 */ /* 0x000fea0003800000 */
[----:B------:R-:W3:Y:S01]  /*0540*/  S2UR UR4, SR_CgaCtaId ;  /* 0x00000000000479c3 */ /* 0x000ee20000008800 */
[----:B------:R-:W-:Y:S01]  /*0550*/  UMOV UR5, 0x400 ;  /* 0x0000040000057882 */ /* 0x000fe20000000000 */
[----:B------:R-:W-:Y:S01]  /*0560*/  UMOV UR8, 0x1 ;  /* 0x0000000100087882 */ /* 0x000fe20000000000 */
[----:B------:R-:W-:Y:S01]  /*0570*/  UMOV UR6, 0x3 ;  /* 0x0000000300067882 */ /* 0x000fe20000000000 */
[----:B------:R-:W-:-:S04]  /*0580*/  UIADD3 UR8, UPT, UPT, -UR8, 0x100000, URZ ;  /* 0x0010000008087890 */ /* 0x000fc8000fffe1ff */
[----:B------:R-:W-:Y:S02]  /*0590*/  USHF.L.U32 UR9, UR8, 0xb, URZ ;  /* 0x0000000b08097899 */ /* 0x000fe400080006ff */
[----:B------:R-:W-:Y:S02]  /*05a0*/  USHF.L.U32 UR8, UR8, 0x1, URZ ;  /* 0x0000000108087899 */ /* 0x000fe400080006ff */
[----:B------:R-:W-:-:S04]  /*05b0*/  UIADD3 UR6, UPT, UPT, -UR6, 0x100000, URZ ;  /* 0x0010000006067890 */ /* 0x000fc8000fffe1ff */
[----:B------:R-:W-:Y:S02]  /*05c0*/  USHF.L.U32 UR7, UR6, 0xb, URZ ;  /* 0x0000000b06077899 */ /* 0x000fe400080006ff */
[----:B------:R-:W-:Y:S01]  /*05d0*/  USHF.L.U32 UR6, UR6, 0x1, URZ ;  /* 0x0000000106067899 */ /* 0x000fe200080006ff */
[----:B------:R-:W-:Y:S01]  /*05e0*/  ELECT P0, URZ, PT ;  /* 0x0000000000ff782f */ /* 0x000fe20003800000 */
[----:B---3--:R-:W-:Y:S01]  /*05f0*/  ULEA UR4, UR4, UR5, 0x18 ;  /* 0x0000000504047291 */ /* 0x008fe2000f8ec0ff */
[----:B------:R-:W3:Y:S11]  /*0600*/  FENCE.VIEW.ASYNC.S ;  /* 0x00000000000073c6 */ /* 0x000ef60000000000 */
[----:B---3--:R3:W4:Y:S01]  /*0610*/  SYNCS.EXCH.64 URZ, [UR4], UR8 ;  /* 0x0000000804ff75b2 */ /* 0x0087220008000100 */
[----:B------:R3:W1:Y:S01]  /*0620*/  SYNCS.EXCH.64 URZ, [UR4+0x18], UR6 ;  /* 0x0000180604ff75b2 */ /* 0x0006620008000100 */
[----:B------:R3:W1:Y:S01]  /*0630*/  SYNCS.EXCH.64 URZ, [UR4+0x8], UR8 ;  /* 0x0000080804ff75b2 */ /* 0x0006620008000100 */
[----:B------:R3:W1:Y:S01]  /*0640*/  SYNCS.EXCH.64 URZ, [UR4+0x20], UR6 ;  /* 0x0000200604ff75b2 */ /* 0x0006620008000100 */
[----:B------:R3:W1:Y:S01]  /*0650*/  SYNCS.EXCH.64 URZ, [UR4+0x10], UR8 ;  /* 0x0000100804ff75b2 */ /* 0x0006620008000100 */
[----:B------:R3:W1:Y:S01]  /*0660*/  SYNCS.EXCH.64 URZ, [UR4+0x28], UR6 ;  /* 0x0000280604ff75b2 */ /* 0x0006620008000100 */
[----:B------:R-:W-:Y:S01]  /*0670*/  NOP ;  /* 0x0000000000007918 */ /* 0x000fe20000000000 */
.L_x_9:
[----:B------:R-:W2:Y:S01]  /*0680*/  SHFL.IDX PT, R2, R53, RZ, 0x1f ;  /* 0x00001fff35027589 */ /* 0x000ea200000e0000 */
[----:B------:R-:W-:Y:S01]  /*0690*/  NOP ;  /* 0x0000000000007918 */ /* 0x000fe20000000000 */
[----:B--2---:R-:W-:-:S13]  /*06a0*/  ISETP.NE.AND P0, PT, R2, 0x1, PT ;  /* 0x000000010200780c */ /* 0x004fda0003f05270 */
[----:B------:R-:W-:Y:S05]  /*06b0*/  @P0 BRA `(.L_x_10) ;  /* 0x0000000000500947 */ /* 0x000fea0003800000 */
[----:B---3--:R-:W2:Y:S01]  /*06c0*/  S2UR UR4, SR_CgaCtaId ;  /* 0x00000000000479c3 */ /* 0x008ea20000008800 */
        /* <DEDUP_REMOVED lines=10> */
[----:B--2---:R-:W-:Y:S01]  /*0770*/  ULEA UR4, UR4, UR5, 0x18 ;  /* 0x0000000504047291 */ /* 0x004fe2000f8ec0ff */
[----:B------:R-:W2:Y:S11]  /*0780*/  FENCE.VIEW.ASYNC.S ;  /* 0x00000000000073c6 */ /* 0x000eb60000000000 */
[----:B--2---:R2:W3:Y:S01]  /*0790*/  SYNCS.EXCH.64 URZ, [UR4+0x30], UR8 ;  /* 0x0000300804ff75b2 */ /* 0x0044e20008000100 */
[----:B------:R2:W1:Y:S01]  /*07a0*/  SYNCS.EXCH.64 URZ, [UR4+0x48], UR6 ;  /* 0x0000480604ff75b2 */ /* 0x0004620008000100 */
[----:B------:R2:W1:Y:S01]  /*07b0*/  SYNCS.EXCH.64 URZ, [UR4+0x38], UR8 ;  /* 0x0000380804ff75b2 */ /* 0x0004620008000100 */
[----:B------:R2:W1:Y:S01]  /*07c0*/  SYNCS.EXCH.64 URZ, [UR4+0x50], UR6 ;  /* 0x0000500604ff75b2 */ /* 0x0004620008000100 */
[----:B------:R2:W1:Y:S01]  /*07d0*/  SYNCS.EXCH.64 URZ, [UR4+0x40], UR8 ;  /* 0x0000400804ff75b2 */ /* 0x0004620008000100 */
[----:B------:R2:W1:Y:S01]  /*07e0*/  SYNCS.EXCH.64 URZ, [UR4+0x58], UR6 ;  /* 0x0000580604ff75b2 */ /* 0x0004620008000100 */
[----:B------:R-:W-:Y:S01]  /*07f0*/  NOP ;  /* 0x0000000000007918 */ /* 0x000fe20000000000 */
.L_x_10:
[----:B------:R-:W4:Y:S01]  /*0800*/  SHFL.IDX PT, R2, R53, RZ, 0x1f ;  /* 0x00001fff35027589 */ /* 0x000f2200000e0000 */
[----:B------:R-:W-:Y:S01]  /*0810*/  NOP ;  /* 0x0000000000007918 */ /* 0x000fe20000000000 */
[----:B----4-:R-:W-:-:S13]  /*0820*/  ISETP.NE.AND P0, PT, R2, 0x3, PT ;  /* 0x000000030200780c */ /* 0x010fda0003f05270 */
[----:B------:R-:W-:Y:S05]  /*0830*/  @P0 BRA `(.L_x_11) ;  /* 0x0000000000300947 */ /* 0x000fea0003800000 */
[----:B--23--:R-:W2:Y:S01]  /*0840*/  S2UR UR6, SR_CgaCtaId ;  /* 0x00000000000679c3 */ /* 0x00cea20000008800 */
[----:B------:R-:W-:Y:S01]  /*0850*/  UMOV UR4, 0x400 ;  /* 0x0000040000047882 */ /* 0x000fe20000000000 */
[----:B------:R-:W-:Y:S01]  /*0860*/  UMOV UR5, 0x20 ;  /* 0x0000002000057882 */ /* 0x000fe20000000000 */
[----:B------:R-:W-:Y:S01]  /*0870*/  ELECT P0, URZ, PT ;  /* 0x0000000000ff782f */ /* 0x000fe20003800000 */
[----:B--2---:R-:W-:Y:S02]  /*0880*/  ULEA UR6, UR6, UR4, 0x18 ;  /* 0x0000000406067291 */ /* 0x004fe4000f8ec0ff */
[----:B------:R-:W-:-:S04]  /*0890*/  UIADD3 UR4, UPT, UPT, -UR5, 0x100000, URZ ;  /* 0x0010000005047890 */ /* 0x000fc8000fffe1ff */
[----:B------:R-:W-:Y:S02]  /*08a0*/  USHF.L.U32 UR5, UR4, 0xb, URZ ;  /* 0x0000000b04057899 */ /* 0x000fe400080006ff */
[----:B------:R-:W-:Y:S01]  /*08b0*/  USHF.L.U32 UR4, UR4, 0x1, URZ ;  /* 0x0000000104047899 */ /* 0x000fe200080006ff */
[----:B------:R-:W2:Y:S11]  /*08c0*/  FENCE.VIEW.ASYNC.S ;  /* 0x00000000000073c6 */ /* 0x000eb60000000000 */
[----:B--2---:R4:W2:Y:S01]  /*08d0*/  SYNCS.EXCH.64 URZ, [UR6+0x60], UR4 ;  /* 0x0000600406ff75b2 */ /* 0x0048a20008000100 */
[----:B------:R4:W3:Y:S02]  /*08e0*/  SYNCS.EXCH.64 URZ, [UR6+0x68], UR4 ;  /* 0x0000680406ff75b2 */ /* 0x0008e40008000100 */
[----:B----4-:R-:W-:Y:S01]  /*08f0*/  NOP ;  /* 0x0000000000007918 */ /* 0x010fe20000000000 */
.L_x_11:
[----:B------:R-:W4:Y:S01]  /*0900*/  SHFL.IDX PT, R2, R53, RZ, 0x1f ;  /* 0x00001fff35027589 */ /* 0x000f2200000e0000 */
[----:B------:R-:W-:Y:S01]  /*0910*/  NOP ;  /* 0x0000000000007918 */ /* 0x000fe20000000000 */
[----:B----4-:R-:W-:-:S13]  /*0920*/  ISETP.NE.AND P0, PT, R2, 0x4, PT ;  /* 0x000000040200780c */ /* 0x010fda0003f05270 */
[----:B------:R-:W-:Y:S05]  /*0930*/  @P0 BRA `(.L_x_12) ;  /* 0x00000000004c0947 */ /* 0x000fea0003800000 */
[----:B--23--:R-:W2:Y:S01]  /*0940*/  S2UR UR6, SR_CgaCtaId ;  /* 0x00000000000679c3 */ /* 0x00cea20000008800 */
[----:B------:R-:W-:Y:S01]  /*0950*/  UMOV UR4, 0x3a0 ;  /* 0x000003a000047882 */ /* 0x000fe20000000000 */
[----:B------:R-:W-:Y:S01]  /*0960*/  UMOV UR5, 0x400 ;  /* 0x0000040000057882 */ /* 0x000fe20000000000 */
[----:B------:R-:W-:Y:S01]  /*0970*/  USEL UR4, UR4, 0x320, UP3 ;  /* 0x0000032004047887 */ /* 0x000fe20009800000 */
[----:B------:R-:W-:Y:S01]  /*0980*/  UMOV UR8, 0x1 ;  /* 0x0000000100087882 */ /* 0x000fe20000000000 */
[----:B------:R-:W-:Y:S01]  /*0990*/  ELECT P0, URZ, PT ;  /* 0x0000000000ff782f */ /* 0x000fe20003800000 */
[----:B------:R-:W-:-:S04]  /*09a0*/  UIADD3 UR8, UPT, UPT, -UR8, 0x100000, URZ ;  /* 0x0010000008087890 */ /* 0x000fc8000fffe1ff */
[----:B------:R-:W-:Y:S02]  /*09b0*/  USHF.L.U32 UR9, UR8, 0xb, URZ ;  /* 0x0000000b08097899 */ /* 0x000fe400080006ff */
[----:B------:R-:W-:Y:S02]  /*09c0*/  USHF.L.U32 UR8, UR8, 0x1, URZ ;  /* 0x0000000108087899 */ /* 0x000fe400080006ff */
[----:B--2---:R-:W-:Y:S02]  /*09d0*/  ULEA UR6, UR6, UR5, 0x18 ;  /* 0x0000000506067291 */ /* 0x004fe4000f8ec0ff */
[----:B------:R-:W-:-:S04]  /*09e0*/  UIADD3 UR4, UPT, UPT, -UR4, 0x100000, URZ ;  /* 0x0010000004047890 */ /* 0x000fc8000fffe1ff */
[----:B------:R-:W-:Y:S02]  /*09f0*/  USHF.L.U32 UR5, UR4, 0xb, URZ ;  /* 0x0000000b04057899 */ /* 0x000fe400080006ff */
[----:B------:R-:W-:Y:S01]  /*0a00*/  USHF.L.U32 UR4, UR4, 0x1, URZ ;  /* 0x0000000104047899 */ /* 0x000fe200080006ff */
[----:B------:R-:W2:Y:S03]  /*0a10*/  FENCE.VIEW.ASYNC.S ;  /* 0x00000000000073c6 */ /* 0x000ea60000000000 */
[----:B--2---:R4:W2:Y:S08]  /*0a20*/  SYNCS.EXCH.64 URZ, [UR6+0x70], UR8 ;  /* 0x0000700806ff75b2 */ /* 0x0048b00008000100 */
[----:B------:R4:W3:Y:S01]  /*0a30*/  SYNCS.EXCH.64 URZ, [UR6+0x80], UR4 ;  /* 0x0000800406ff75b2 */ /* 0x0008e20008000100 */
[----:B------:R4:W1:Y:S01]  /*0a40*/  SYNCS.EXCH.64 URZ, [UR6+0x78], UR8 ;  /* 0x0000780806ff75b2 */ /* 0x0008620008000100 */
[----:B------:R4:W1:Y:S02]  /*0a50*/  SYNCS.EXCH.64 URZ, [UR6+0x88], UR4 ;  /* 0x0000880406ff75b2 */ /* 0x0008640008000100 */
[----:B----4-:R-:W-:Y:S01]  /*0a60*/  NOP ;  /* 0x0000000000007918 */ /* 0x010fe20000000000 */
.L_x_12:
[----:B------:R-:W4:Y:S01]  /*0a70*/  SHFL.IDX PT, R2, R53, RZ, 0x1f ;  /* 0x00001fff35027589 */ /* 0x000f2200000e0000 */
[----:B------:R-:W-:Y:S01]  /*0a80*/  NOP ;  /* 0x0000000000007918 */ /* 0x000fe20000000000 */
[----:B----4-:R-:W-:-:S13]  /*0a90*/  ISETP.NE.AND P0, PT, R2, 0x5, PT ;  /* 0x000000050200780c */ /* 0x010fda0003f05270 */
[----:B------:R-:W-:Y:S05]  /*0aa0*/  @P0 BRA `(.L_x_13) ;  /* 0x0000000000580947 */ /* 0x000fea0003800000 */
[----:B--23--:R-:W2:Y:S01]  /*0ab0*/  S2UR UR4, SR_CgaCtaId ;  /* 0x00000000000479c3 */ /* 0x00cea20000008800 */
        /* <DEDUP_REMOVED lines=12> */
[----:B--2---:R4:W2:Y:S01]  /*0b80*/  SYNCS.EXCH.64 URZ, [UR4+0x90], UR8 ;  /* 0x0000900804ff75b2 */ /* 0x0048a20008000100 */
[----:B------:R4:W3:Y:S01]  /*0b90*/  SYNCS.EXCH.64 URZ, [UR4+0xb0], UR6 ;  /* 0x0000b00604ff75b2 */ /* 0x0008e20008000100 */
[----:B------:R4:W1:Y:S01]  /*0ba0*/  SYNCS.EXCH.64 URZ, [UR4+0x98], UR8 ;  /* 0x0000980804ff75b2 */ /* 0x0008620008000100 */
[----:B------:R4:W1:Y:S01]  /*0bb0*/  SYNCS.EXCH.64 URZ, [UR4+0xb8], UR6 ;  /* 0x0000b80604ff75b2 */ /* 0x0008620008000100 */
[----:B------:R4:W1:Y:S01]  /*0bc0*/  SYNCS.EXCH.64 URZ, [UR4+0xa0], UR8 ;  /* 0x0000a00804ff75b2 */ /* 0x0008620008000100 */
[----:B------:R4:W1:Y:S01]  /*0bd0*/  SYNCS.EXCH.64 URZ, [UR4+0xc0], UR6 ;  /* 0x0000c00604ff75b2 */ /* 0x0008620008000100 */
[----:B------:R4:W1:Y:S01]  /*0be0*/  SYNCS.EXCH.64 URZ, [UR4+0xa8], UR8 ;  /* 0x0000a80804ff75b2 */ /* 0x0008620008000100 */
[----:B------:R4:W1:Y:S02]  /*0bf0*/  SYNCS.EXCH.64 URZ, [UR4+0xc8], UR6 ;  /* 0x0000c80604ff75b2 */ /* 0x0008640008000100 */
[----:B----4-:R-:W-:Y:S01]  /*0c00*/  NOP ;  /* 0x0000000000007918 */ /* 0x010fe20000000000 */
.L_x_13:
[----:B------:R-:W4:Y:S01]  /*0c10*/  SHFL.IDX PT, R2, R53, RZ, 0x1f ;  /* 0x00001fff35027589 */ /* 0x000f2200000e0000 */
[----:B------:R-:W1:Y:S01]  /*0c20*/  S2UR UR63, SR_CgaCtaId ;  /* 0x00000000003f79c3 */ /* 0x000e620000008800 */
[----:B------:R-:W-:Y:S01]  /*0c30*/  NOP ;  /* 0x0000000000007918 */ /* 0x000fe20000000000 */
[----:B----4-:R-:W-:-:S13]  /*0c40*/  ISETP.NE.AND P0, PT, R2, 0x3, PT ;  /* 0x000000030200780c */ /* 0x010fda0003f05270 */
[----:B-1----:R-:W-:Y:S05]  /*0c50*/  @P0 BRA `(.L_x_14) ;  /* 0x0000000000340947 */ /* 0x002fea0003800000 */
[----:B--23--:R-:W-:Y:S01]  /*0c60*/  UMOV UR4, 0x400 ;  /* 0x0000040000047882 */ /* 0x00cfe20000000000 */
[----:B------:R-:W-:Y:S01]  /*0c70*/  UMOV UR6, 0x20 ;  /* 0x0000002000067882 */ /* 0x000fe20000000000 */
[----:B------:R-:W-:Y:S02]  /*0c80*/  ULEA UR4, UR63, UR4, 0x18 ;  /* 0x000000043f047291 */ /* 0x000fe4000f8ec0ff */
[----:B------:R-:W-:-:S04]  /*0c90*/  UIADD3 UR6, UPT, UPT, -UR6, 0x100000, URZ ;  /* 0x0010000006067890 */ /* 0x000fc8000fffe1ff */
[----:B------:R-:W-:Y:S02]  /*0ca0*/  USHF.L.U32 UR7, UR6, 0xb, URZ ;  /* 0x0000000b06077899 */ /* 0x000fe400080006ff */
[----:B------:R-:W-:Y:S01]  /*0cb0*/  USHF.L.U32 UR6, UR6, 0x1, URZ ;  /* 0x0000000106067899 */ /* 0x000fe200080006ff */
[----:B------:R-:W-:Y:S01]  /*0cc0*/  ELECT P0, URZ, PT ;  /* 0x0000000000ff782f */ /* 0x000fe20003800000 */
[----:B------:R-:W1:Y:S10]  /*0cd0*/  FENCE.VIEW.ASYNC.S ;  /* 0x00000000000073c6 */ /* 0x000e740000000000 */
[----:B-1----:R1:W4:Y:S01]  /*0ce0*/  SYNCS.EXCH.64 URZ, [UR4+0xd0], UR6 ;  /* 0x0000d00604ff75b2 */ /* 0x0023220008000100 */
[----:B------:R1:W2:Y:S01]  /*0cf0*/  SYNCS.EXCH.64 URZ, [UR4+0xe0], UR6 ;  /* 0x0000e00604ff75b2 */ /* 0x0002a20008000100 */
[----:B------:R1:W3:Y:S01]  /*0d00*/  SYNCS.EXCH.64 URZ, [UR4+0xd8], UR6 ;  /* 0x0000d80604ff75b2 */ /* 0x0002e20008000100 */
[----:B------:R1:W1:Y:S01]  /*0d10*/  SYNCS.EXCH.64 URZ, [UR4+0xe8], UR6 ;  /* 0x0000e80604ff75b2 */ /* 0x0002620008000100 */
[----:B------:R-:W-:Y:S01]  /*0d20*/  NOP ;  /* 0x0000000000007918 */ /* 0x000fe20000000000 */
.L_x_14:
[----:B-123--:R-:W1:Y:S01]  /*0d30*/  LDCU UR4, c[0x0][0x36c] ;  /* 0x00006d80ff0477ac */ /* 0x00ee620008000800 */
[----:B------:R-:W-:Y:S01]  /*0d40*/  ISETP.NE.OR P4, PT, R0, 0x2, !P4 ;  /* 0x000000020000780c */ /* 0x000fe20006785670 */
[----:B------:R-:W-:Y:S01]  /*0d50*/  NOP ;  /* 0x0000000000007918 */ /* 0x000fe20000000000 */
[----:B------:R-:W-:Y:S01]  /*0d60*/  LOP3.LUT R0, R63, 0x1f, RZ, 0xc0, !PT ;  /* 0x0000001f3f007812 */ /* 0x000fe200078ec0ff */
[----:B------:R-:W-:Y:S02]  /*0d70*/  UISETP.NE.AND UP4, UPT, UR22, URZ, UPT ;  /* 0x000000ff1600728c */ /* 0x000fe4000bf85270 */
[----:B-1----:R-:W-:-:S09]  /*0d80*/  UISETP.EQ.U32.AND UP5, UPT, UR4, 0x1, UPT ;  /* 0x000000010400788c */ /* 0x002fd2000bfa2070 */
[----:B------:R-:W-:Y:S05]  /*0d90*/  BRA.U !UP5, `(.L_x_15) ;  /* 0x000000010d087547 */ /* 0x000fea000b800000 */
[----:B----4-:R-:W-:Y:S01]  /*0da0*/  UCGABAR_ARV ;  /* 0x00000000000079c7 */ /* 0x010fe20008000000 */
[----:B------:R-:W-:Y:S05]  /*0db0*/  BRA `(.L_x_16) ;  /* 0x0000000000047947 */ /* 0x000fea0003800000 */
.L_x_15:
[----:B----4-:R-:W-:Y:S01]  /*0dc0*/  NOP ;  /* 0x0000000000007918 */ /* 0x010fe20000000000 */
.L_x_16:
[----:B------:R-:W1:Y:S01]  /*0dd0*/  S2UR UR25, SR_CTAID.X ;  /* 0x00000000001979c3 */ /* 0x000e620000002500 */
[----:B------:R-:W-:-:S05]  /*0de0*/  CS2R.32 R55, SR_CgaSize ;  /* 0x0000000000377805 */ /* 0x000fca0000008a00 */
[----:B------:R-:W-:-:S05]  /*0df0*/  IMAD R55, R55, -0xa0, RZ ;  /* 0xffffff6037377824 */ /* 0x000fca00078e02ff */
[----:B------:R-:W-:-:S14]  /*0e00*/  R2UR UR5, R55 ;  /* 0x00000000370572ca */ /* 0x000fdc00000e0000 */
[----:B------:R-:W2:Y:S01]  /*0e10*/  LDCU UR5, c[0x0][UR5+0x2b0] ;  /* 0x00005600050577ac */ /* 0x000ea20008000800 */
[----:B------:R-:W-:-:S05]  /*0e20*/  CS2R.32 R55, SR_CgaSize ;  /* 0x0000000000377805 */ /* 0x000fca0000008a00 */
[----:B------:R-:W-:-:S05]  /*0e30*/  IMAD R55, R55, -0xa0, RZ ;  /* 0xffffff6037377824 */ /* 0x000fca00078e02ff */
[----:B------:R-:W-:-:S14]  /*0e40*/  R2UR UR4, R55 ;  /* 0x00000000370472ca */ /* 0x000fdc00000e0000 */
[----:B------:R-:W3:Y:S01]  /*0e50*/  LDCU UR4, c[0x0][UR4+0x2b4] ;  /* 0x00005680040477ac */ /* 0x000ee20008000800 */
[----:B------:R-:W4:Y:S01]  /*0e60*/  S2UR UR27, SR_CTAID.Y ;  /* 0x00000000001b79c3 */ /* 0x000f220000002600 */
[----:B------:R-:W-:-:S05]  /*0e70*/  CS2R.32 R55, SR_CgaSize ;  /* 0x0000000000377805 */ /* 0x000fca0000008a00 */
[----:B------:R-:W-:-:S05]  /*0e80*/  IMAD R55, R55, -0xa0, RZ ;  /* 0xffffff6037377824 */ /* 0x000fca00078e02ff */
[----:B------:R-:W-:-:S14]  /*0e90*/  R2UR UR7, R55 ;  /* 0x00000000370772ca */ /* 0x000fdc00000e0000 */
[----:B------:R-:W3:Y:S01]  /*0ea0*/  LDCU UR7, c[0x0][UR7+0x2a0] ;  /* 0x00005400070777ac */ /* 0x000ee20008000800 */
[----:B------:R-:W-:-:S05]  /*0eb0*/  CS2R.32 R55, SR_CgaSize ;  /* 0x0000000000377805 */ /* 0x000fca0000008a00 */
[----:B------:R-:W-:-:S05]  /*0ec0*/  IMAD R55, R55, -0xa0, RZ ;  /* 0xffffff6037377824 */ /* 0x000fca00078e02ff */
[----:B------:R-:W-:-:S14]  /*0ed0*/  R2UR UR8, R55 ;  /* 0x00000000370872ca */ /* 0x000fdc00000e0000 */
[----:B------:R-:W3:Y:S01]  /*0ee0*/  LDCU UR8, c[0x0][UR8+0x2a4] ;  /* 0x00005480080877ac */ /* 0x000ee20008000800 */
[----:B------:R-:W-:Y:S02]  /*0ef0*/  ULOP3.LUT UR70, UR63, 0x1, URZ, 0xc0, !UPT ;  /* 0x000000013f467892 */ /* 0x000fe4000f8ec0ff */
[----:B------:R-:W-:Y:S02]  /*0f00*/  USHF.R.U32.HI UR24, URZ, 0x1, UR63 ;  /* 0x00000001ff187899 */ /* 0x000fe4000801163f */
[----:B------:R-:W-:Y:S02]  /*0f10*/  UISETP.GT.U32.AND UP1, UPT, UR70, 0xffff, UPT ;  /* 0x0000ffff4600788c */ /* 0x000fe4000bf24070 */
[----:B------:R-:W-:Y:S01]  /*0f20*/  USHF.L.U32 UR53, UR63, 0x9, URZ ;  /* 0x000000093f357899 */ /* 0x000fe200080006ff */
[----:B-1----:R-:W-:Y:S01]  /*0f30*/  I2FP.F32.U32 R3, UR25 ;  /* 0x0000001900037c45 */ /* 0x002fe20008201000 */
[----:B------:R-:W1:Y:S04]  /*0f40*/  LDCU UR23, c[0x0][0xb24] ;  /* 0x00016480ff1777ac */ /* 0x000e680008000800 */
[----:B--2---:R-:W-:Y:S01]  /*0f50*/  FMUL R3, R3, UR5 ;  /* 0x0000000503037c20 */ /* 0x004fe20008400000 */
[----:B------:R-:W2:Y:S01]  /*0f60*/  LDCU UR39, c[0x0][0xb24] ;  /* 0x00016480ff2777ac */ /* 0x000ea20008000800 */
[----:B----4-:R-:W-:Y:S01]  /*0f70*/  I2FP.F32.U32 R2, UR27 ;  /* 0x0000001b00027c45 */ /* 0x010fe20008201000 */
[----:B------:R-:W4:Y:S03]  /*0f80*/  LDCU UR28, c[0x0][0xb30] ;  /* 0x00016600ff1c77ac */ /* 0x000f260008000800 */
[----:B------:R-:W1:Y:S01]  /*0f90*/  F2I.U32.TRUNC.NTZ R3, R3 ;  /* 0x0000000300037305 */ /* 0x000e62000020f000 */
[----:B---3--:R-:W-:Y:S01]  /*0fa0*/  FMUL R2, R2, UR4 ;  /* 0x0000000402027c20 */ /* 0x008fe20008400000 */
[----:B------:R-:W-:-:S02]  /*0fb0*/  ULOP3.LUT UR4, UR63, 0x2, URZ, 0xc0, !UPT ;  /* 0x000000023f047892 */ /* 0x000fc4000f8ec0ff */
[----:B------:R-:W-:Y:S02]  /*0fc0*/  USHF.L.U32 UR45, UR63, 0xa, URZ ;  /* 0x0000000a3f2d7899 */ /* 0x000fe400080006ff */
[----:B------:R-:W-:Y:S02]  /*0fd0*/  UISETP.GT.U32.AND UP0, UPT, UR4, 0xffff, UPT ;  /* 0x0000ffff0400788c */ /* 0x000fe4000bf04070 */
[----:B------:R-:W3:Y:S01]  /*0fe0*/  F2I.U32.TRUNC.NTZ R2, R2 ;  /* 0x0000000200027305 */ /* 0x000ee2000020f000 */
[----:B------:R-:W-:Y:S01]  /*0ff0*/  UMOV UR32, 0x5 ;  /* 0x0000000500207882 */ /* 0x000fe20000000000 */
[----:B------:R-:W-:Y:S02]  /*1000*/  USEL UR31, UR70, 0xffff, !UP1 ;  /* 0x0000ffff461f7887 */ /* 0x000fe4000c800000 */
[----:B------:R-:W-:Y:S01]  /*1010*/  USEL UR30, UR4, 0xffff, !UP0 ;  /* 0x0000ffff041e7887 */ /* 0x000fe2000c000000 */
[----:B-1----:R-:W-:Y:S02]  /*1020*/  R2UR UR5, R3 ;  /* 0x00000000030572ca */ /* 0x002fe400000e0000 */
[----:B---3--:R-:W-:-:S02]  /*1030*/  R2UR UR6, R2 ;  /* 0x00000000020672ca */ /* 0x008fc400000e0000 */
[----:B------:R-:W-:-:S09]  /*1040*/  PRMT R2, RZ, 0x7610, R2 ;  /* 0x00007610ff027816 */ /* 0x000fd20000000002 */
[----:B------:R-:W-:-:S04]  /*1050*/  UIADD3 UR5, UPT, UPT, -UR5, URZ, URZ ;  /* 0x000000ff05057290 */ /* 0x000fc8000fffe1ff */
[----:B------:R-:W-:Y:S02]  /*1060*/  UIMAD UR5, UR7, UR5, UR25 ;  /* 0x00000005070572a4 */ /* 0x000fe4000f8e0219 */
[----:B------:R-:W-:-:S04]  /*1070*/  UIADD3 UR4, UPT, UPT, -UR6, URZ, URZ ;  /* 0x000000ff06047290 */ /* 0x000fc8000fffe1ff */
[----:B------:R-:W-:Y:S01]  /*1080*/  IMAD.U32 R55, RZ, RZ, UR5 ;  /* 0x00000005ff377e24 */ /* 0x000fe2000f8e00ff */
[----:B------:R-:W-:-:S06]  /*1090*/  UIMAD UR4, UR8, UR4, UR27 ;  /* 0x00000004080472a4 */ /* 0x000fcc000f8e021b */
[----:B------:R-:W-:Y:S01]  /*10a0*/  IMAD.U32 R54, RZ, RZ, UR4 ;  /* 0x00000004ff367e24 */ /* 0x000fe2000f8e00ff */
[----:B--2-4-:R-:W-:Y:S06]  /*10b0*/  BRA.U UP4, `(.L_x_17) ;  /* 0x0000000104447547 */ /* 0x014fec000b800000 */
[----:B------:R-:W-:Y:S02]  /*10c0*/  R2UR UR4, R54 ;  /* 0x00000000360472ca */ /* 0x000fe400000e0000 */
[----:B------:R-:W-:-:S11]  /*10d0*/  R2UR UR6, R55 ;  /* 0x00000000370672ca */ /* 0x000fd600000e0000 */
[----:B------:R-:W-:Y:S02]  /*10e0*/  UISETP.NE.AND UP0, UPT, UR4, URZ, UPT ;  /* 0x000000ff0400728c */ /* 0x000fe4000bf05270 */
[----:B------:R-:W-:Y:S02]  /*10f0*/  UISETP.NE.AND UP1, UPT, UR4, 0x1, UPT ;  /* 0x000000010400788c */ /* 0x000fe4000bf25270 */
[----:B------:R-:W-:Y:S02]  /*1100*/  UISETP.NE.AND UP2, UPT, UR6, URZ, UP0 ;  /* 0x000000ff0600728c */ /* 0x000fe40008745270 */
[----:B------:R-:W-:Y:S02]  /*1110*/  USEL UR4, URZ, 0x2, UP0 ;  /* 0x00000002ff047887 */ /* 0x000fe40008000000 */
[----:B------:R-:W-:Y:S02]  /*1120*/  USEL UR8, URZ, 0x1, UP2 ;  /* 0x00000001ff087887 */ /* 0x000fe40009000000 */
[----:B------:R-:W-:-:S02]  /*1130*/  UISETP.NE.AND UP2, UPT, UR6, URZ, UPT ;  /* 0x000000ff0600728c */ /* 0x000fc4000bf45270 */
[----:B------:R-:W-:Y:S02]  /*1140*/  USEL UR5, URZ, 0x4, UP1 ;  /* 0x00000004ff057887 */ /* 0x000fe40008800000 */
[----:B------:R-:W-:Y:S02]  /*1150*/  UISETP.NE.AND UP0, UPT, UR6, 0x1, UPT ;  /* 0x000000010600788c */ /* 0x000fe4000bf05270 */
[----:B------:R-:W-:Y:S02]  /*1160*/  USEL UR6, URZ, 0x8, UP1 ;  /* 0x00000008ff067887 */ /* 0x000fe40008800000 */
[----:B------:R-:W-:Y:S02]  /*1170*/  USEL UR7, UR5, 0x4, UP2 ;  /* 0x0000000405077887 */ /* 0x000fe40009000000 */
[----:B------:R-:W-:Y:S02]  /*1180*/  USEL UR4, UR4, 0x2, UP0 ;  /* 0x0000000204047887 */ /* 0x000fe40008000000 */
[----:B------:R-:W-:-:S02]  /*1190*/  USEL UR5, UR6, 0x8, UP0 ;  /* 0x0000000806057887 */ /* 0x000fc40008000000 */
[----:B------:R-:W-:-:S04]  /*11a0*/  UIADD3 UR4, UPT, UPT, UR4, UR7, UR8 ;  /* 0x0000000704047290 */ /* 0x000fc8000fffe008 */
[----:B------:R-:W-:-:S06]  /*11b0*/  UIADD3 UR4, UPT, UPT, UR4, UR5, URZ ;  /* 0x0000000504047290 */ /* 0x000fcc000fffe0ff */
[----:B------:R-:W-:-:S07]  /*11c0*/  IMAD.U32 R2, RZ, RZ, UR4 ;  /* 0x00000004ff027e24 */ /* 0x000fce000f8e00ff */
.L_x_17:
[----:B------:R-:W1:Y:S01]  /*11d0*/  S2UR UR60, SR_CTAID.Z ;  /* 0x00000000003c79c3 */ /* 0x000e620000002700 */
[----:B------:R-:W-:Y:S01]  /*11e0*/  UISETP.GE.AND UP0, UPT, UR23, 0x1, UPT ;  /* 0x000000011700788c */ /* 0x000fe2000bf06270 */
[----:B------:R-:W-:-:S08]  /*11f0*/  UMOV UR29, 0x3 ;  /* 0x00000003001d7882 */ /* 0x000fd00000000000 */
[----:B------:R-:W-:Y:S05]  /*1200*/  BRA.U !UP0, `(.L_x_18) ;  /* 0x0000000108d47547 */ /* 0x000fea000b800000 */
[----:B------:R-:W2:Y:S01]  /*1210*/  LDCU.128 UR12, c[0x0][0xb10] ;  /* 0x00016200ff0c77ac */ /* 0x000ea20008000c00 */
[----:B------:R-:W3:Y:S01]  /*1220*/  LDCU UR6, c[0x0][0x370] ;  /* 0x00006e00ff0677ac */ /* 0x000ee20008000800 */
[----:B------:R-:W4:Y:S01]  /*1230*/  LDCU UR5, c[0x0][0x374] ;  /* 0x00006e80ff0577ac */ /* 0x000f220008000800 */
[----:B------:R-:W1:Y:S01]  /*1240*/  LDCU UR26, c[0x0][0xb0c] ;  /* 0x00016180ff1a77ac */ /* 0x000e620008000800 */
[----:B------:R-:W1:Y:S01]  /*1250*/  LDCU UR4, c[0x0][0xb20] ;  /* 0x00016400ff0477ac */ /* 0x000e620008000800 */
[----:B------:R-:W1:Y:S01]  /*1260*/  LDCU.64 UR8, c[0x0][0xb28] ;  /* 0x00016500ff0877ac */ /* 0x000e620008000a00 */
[----:B--2---:R-:W-:Y:S02]  /*1270*/  UISETP.NE.AND UP0, UPT, UR14, 0x1, UPT ;  /* 0x000000010e00788c */ /* 0x004fe4000bf05270 */
[----:B----4-:R-:W-:Y:S02]  /*1280*/  UIMAD.WIDE.U32 UR10, UR5, UR15, URZ ;  /* 0x0000000f050a72a5 */ /* 0x010fe4000f8e00ff */
[----:B---3--:R-:W-:-:S02]  /*1290*/  UIMAD.WIDE.U32 UR18, UR6, UR12, URZ ;  /* 0x0000000c061272a5 */ /* 0x008fc4000f8e00ff */
[----:B-1----:R-:W-:Y:S02]  /*12a0*/  UISETP.NE.AND UP1, UPT, UR26, 0x1, UPT ;  /* 0x000000011a00788c */ /* 0x002fe4000bf25270 */
[----:B------:R-:W-:Y:S01]  /*12b0*/  UISETP.NE.AND UP2, UPT, UR23, 0x1, UPT ;  /* 0x000000011700788c */ /* 0x000fe2000bf45270 */
[----:B------:R-:W-:Y:S02]  /*12c0*/  UMOV UR10, UR11 ;  /* 0x0000000b000a7c82 */ /* 0x000fe40008000000 */
[----:B------:R-:W-:Y:S01]  /*12d0*/  UMOV UR18, UR19 ;  /* 0x0000001300127c82 */ /* 0x000fe20008000000 */
[----:B------:R-:W-:Y:S02]  /*12e0*/  @UP0 USHF.R.U32.HI UR5, URZ, UR4, UR10 ;  /* 0x00000004ff050299 */ /* 0x000fe4000801160a */
[----:B------:R-:W-:Y:S02]  /*12f0*/  UIMAD.WIDE.U32 UR20, UR27, UR15, URZ ;  /* 0x0000000f1b1472a5 */ /* 0x000fe4000f8e00ff */
[----:B------:R-:W-:-:S02]  /*1300*/  UIMAD.WIDE.U32 UR10, UR5, UR8, URZ ;  /* 0x00000008050a72a5 */ /* 0x000fc4000f8e00ff */
[----:B------:R-:W-:Y:S02]  /*1310*/  @UP1 USHF.R.U32.HI UR6, URZ, UR13, UR18 ;  /* 0x0000000dff061299 */ /* 0x000fe40008011612 */
[----:B------:R-:W-:Y:S02]  /*1320*/  UIMAD.WIDE.U32 UR16, UR25, UR12, URZ ;  /* 0x0000000c191072a5 */ /* 0x000fe4000f8e00ff */
[----:B------:R-:W-:Y:S01]  /*1330*/  UIMAD.WIDE.U32 UR18, UR6, UR8, URZ ;  /* 0x00000008061272a5 */ /* 0x000fe2000f8e00ff */
[----:B------:R-:W-:Y:S01]  /*1340*/  UMOV UR20, UR21 ;  /* 0x0000001500147c82 */ /* 0x000fe20008000000 */
[----:B------:R-:W-:Y:S01]  /*1350*/  UMOV UR10, UR11 ;  /* 0x0000000b000a7c82 */ /* 0x000fe20008000000 */
[----:B------:R-:W-:Y:S02]  /*1360*/  USHF.R.U32.HI UR20, URZ, UR4, UR20 ;  /* 0x00000004ff147299 */ /* 0x000fe40008011614 */
[----:B------:R-:W-:Y:S02]  /*1370*/  @UP2 USHF.R.U32.HI UR5, URZ, UR9, UR10 ;  /* 0x00000009ff052299 */ /* 0x000fe4000801160a */
[----:B------:R-:W-:Y:S01]  /*1380*/  UMOV UR7, UR19 ;  /* 0x0000001300077c82 */ /* 0x000fe20008000000 */
[----:B------:R-:W-:Y:S01]  /*1390*/  UMOV UR16, UR17 ;  /* 0x0000001100107c82 */ /* 0x000fe20008000000 */
[----:B------:R-:W-:-:S02]  /*13a0*/  @UP2 USHF.R.U32.HI UR6, URZ, UR9, UR7 ;  /* 0x00000009ff062299 */ /* 0x000fc40008011607 */
[----:B------:R-:W-:Y:S02]  /*13b0*/  USHF.R.U32.HI UR13, URZ, UR13, UR16 ;  /* 0x0000000dff0d7299 */ /* 0x000fe40008011610 */
[----:B------:R-:W-:Y:S02]  /*13c0*/  USEL UR4, UR27, UR20, !UP0 ;  /* 0x000000141b047287 */ /* 0x000fe4000c000000 */
[----:B------:R-:W-:Y:S02]  /*13d0*/  UIMAD UR7, UR5, UR23, URZ ;  /* 0x00000017050772a4 */ /* 0x000fe4000f8e02ff */
[----:B------:R-:W-:Y:S02]  /*13e0*/  USEL UR5, UR25, UR13, !UP1 ;  /* 0x0000000d19057287 */ /* 0x000fe4000c800000 */
[----:B------:R-:W-:Y:S02]  /*13f0*/  UIMAD UR12, UR6, UR23, URZ ;  /* 0x00000017060c72a4 */ /* 0x000fe4000f8e02ff */
[----:B------:R-:W-:-:S02]  /*1400*/  UISETP.GE.AND UP0, UPT, UR4, UR7, UPT ;  /* 0x000000070400728c */ /* 0x000fc4000bf06270 */
[----:B------:R-:W-:Y:S02]  /*1410*/  UIMAD.WIDE.U32 UR10, UR4, UR8, URZ ;  /* 0x00000008040a72a5 */ /* 0x000fe4000f8e00ff */
[----:B------:R-:W-:Y:S02]  /*1420*/  UISETP.GE.OR UP0, UPT, UR5, UR12, UP0 ;  /* 0x0000000c0500728c */ /* 0x000fe40008706670 */
[----:B------:R-:W-:Y:S02]  /*1430*/  UIMAD.WIDE.U32 UR12, UR5, UR8, URZ ;  /* 0x00000008050c72a5 */ /* 0x000fe4000f8e00ff */
[----:B------:R-:W-:Y:S01]  /*1440*/  UIADD3 UR10, UPT, UPT, -UR4, URZ, URZ ;  /* 0x000000ff040a7290 */ /* 0x000fe2000fffe1ff */
[----:B------:R-:W-:Y:S01]  /*1450*/  UMOV UR8, UR11 ;  /* 0x0000000b00087c82 */ /* 0x000fe20008000000 */
[----:B------:R-:W-:Y:S02]  /*1460*/  UIADD3 UR11, UPT, UPT, -UR5, URZ, URZ ;  /* 0x000000ff050b7290 */ /* 0x000fe4000fffe1ff */
[----:B------:R-:W-:-:S03]  /*1470*/  USHF.R.U32.HI UR8, URZ, UR9, UR8 ;  /* 0x00000009ff087299 */ /* 0x000fc60008011608 */
[----:B------:R-:W-:Y:S01]  /*1480*/  @!UP0 UMOV UR7, UR13 ;  /* 0x0000000d00078c82 */ /* 0x000fe20008000000 */
[----:B------:R-:W-:Y:S02]  /*1490*/  UIMAD UR27, UR14, UR10, UR27 ;  /* 0x0000000a0e1b72a4 */ /* 0x000fe4000f8e021b */
[----:B------:R-:W-:Y:S02]  /*14a0*/  USEL UR8, UR4, UR8, !UP2 ;  /* 0x0000000804087287 */ /* 0x000fe4000d000000 */
[----:B------:R-:W-:Y:S02]  /*14b0*/  @!UP0 USHF.R.U32.HI UR7, URZ, UR9, UR7 ;  /* 0x00000009ff078299 */ /* 0x000fe40008011607 */
[----:B------:R-:W-:Y:S02]  /*14c0*/  UIADD3 UR9, UPT, UPT, -UR8, URZ, URZ ;  /* 0x000000ff08097290 */ /* 0x000fe4000fffe1ff */
[----:B------:R-:W-:Y:S02]  /*14d0*/  @!UP0 USEL UR7, UR5, UR7, !UP2 ;  /* 0x0000000705078287 */ /* 0x000fe4000d000000 */
[----:B------:R-:W-:-:S02]  /*14e0*/  UIMAD UR9, UR23, UR9, UR4 ;  /* 0x00000009170972a4 */ /* 0x000fc4000f8e0204 */
[----:B------:R-:W-:Y:S02]  /*14f0*/  @!UP0 UIADD3 UR8, UPT, UPT, UR8, -UR7, URZ ;  /* 0x8000000708088290 */ /* 0x000fe4000fffe0ff */
[----:B------:R-:W-:Y:S02]  /*1500*/  @!UP0 UIMAD UR6, UR9, UR6, UR7 ;  /* 0x00000006090682a4 */ /* 0x000fe4000f8e0207 */
[----:B------:R-:W-:Y:S02]  /*1510*/  @!UP0 UIMAD UR4, UR8, UR23, UR5 ;  /* 0x00000017080482a4 */ /* 0x000fe4000f8e0205 */
[----:B------:R-:W-:Y:S02]  /*1520*/  UIMAD UR25, UR26, UR11, UR25 ;  /* 0x0000000b1a1972a4 */ /* 0x000fe4000f8e0219 */
[----:B------:R-:W-:Y:S01]  /*1530*/  UIMAD UR27, UR4, UR14, UR27 ;  /* 0x0000000e041b72a4 */ /* 0x000fe2000f8e021b */
[----:B------:R-:W-:Y:S02]  /*1540*/  @!UP0 UMOV UR5, UR6 ;  /* 0x0000000600058c82 */ /* 0x000fe40008000000 */
[----:B------:R-:W-:-:S12]  /*1550*/  UIMAD UR25, UR5, UR26, UR25 ;  /* 0x0000001a051972a4 */ /* 0x000fd8000f8e0219 */
.L_x_18:
[----:B------:R-:W-:Y:S02]  /*1560*/  UISETP.NE.AND UP1, UPT, UR28, 0x1, UPT ;  /* 0x000000011c00788c */ /* 0x000fe4000bf25270 */
[----:B------:R-:W-:Y:S02]  /*1570*/  ULOP3.LUT UR31, UR31, 0xffff, URZ, 0xc0, !UPT ;  /* 0x0000ffff1f1f7892 */ /* 0x000fe4000f8ec0ff */
[----:B------:R-:W-:Y:S02]  /*1580*/  ULOP3.LUT UR30, UR30, 0xffff, URZ, 0xc0, !UPT ;  /* 0x0000ffff1e1e7892 */ /* 0x000fe4000f8ec0ff */
[----:B------:R-:W-:Y:S02]  /*1590*/  UISETP.NE.AND UP0, UPT, UR22, 0x2, UPT ;  /* 0x000000021600788c */ /* 0x000fe4000bf05270 */
[----:B------:R-:W-:Y:S02]  /*15a0*/  ULOP3.LUT UR53, UR53, 0x400, URZ, 0xc0, !UPT ;  /* 0x0000040035357892 */ /* 0x000fe4000f8ec0ff */
[----:B------:R-:W-:-:S02]  /*15b0*/  ULOP3.LUT UR45, UR45, 0x400, URZ, 0xc0, !UPT ;  /* 0x000004002d2d7892 */ /* 0x000fc4000f8ec0ff */
[----:B------:R-:W-:Y:S02]  /*15c0*/  USHF.L.U32 UR31, UR32, UR31, URZ ;  /* 0x0000001f201f7299 */ /* 0x000fe400080006ff */
[----:B------:R-:W-:Y:S01]  /*15d0*/  USHF.L.U32 UR30, UR29, UR30, URZ ;  /* 0x0000001e1d1e7299 */ /* 0x000fe200080006ff */
[----:B------:R-:W-:Y:S11]  /*15e0*/  BRA.U UP1, `(.L_x_19) ;  /* 0x0000000101447547 */ /* 0x000ff6000b800000 */
[----:B------:R-:W2:Y:S01]  /*15f0*/  LDCU.128 UR8, c[0x0][0xb10] ;  /* 0x00016200ff0877ac */ /* 0x000ea20008000c00 */
[----:B------:R-:W3:Y:S01]  /*1600*/  LDCU UR12, c[0x0][0xb0c] ;  /* 0x00016180ff0c77ac */ /* 0x000ee20008000800 */
[----:B------:R-:W4:Y:S01]  /*1610*/  LDCU UR13, c[0x0][0xb20] ;  /* 0x00016400ff0d77ac */ /* 0x000f220008000800 */
[----:B--2---:R-:W-:Y:S02]  /*1620*/  UIMAD.WIDE.U32 UR6, UR25, UR8, URZ ;  /* 0x00000008190672a5 */ /* 0x004fe4000f8e00ff */
[----:B------:R-:W-:Y:S02]  /*1630*/  UIMAD.WIDE.U32 UR4, UR27, UR11, URZ ;  /* 0x0000000b1b0472a5 */ /* 0x000fe4000f8e00ff */
[----:B---3--:R-:W-:Y:S02]  /*1640*/  UISETP.NE.AND UP2, UPT, UR12, 0x1, UPT ;  /* 0x000000010c00788c */ /* 0x008fe4000bf45270 */
[----:B------:R-:W-:Y:S01]  /*1650*/  UISETP.NE.AND UP1, UPT, UR10, 0x1, UPT ;  /* 0x000000010a00788c */ /* 0x000fe2000bf25270 */
[----:B------:R-:W-:-:S02]  /*1660*/  UMOV UR6, UR7 ;  /* 0x0000000700067c82 */ /* 0x000fc40008000000 */
[----:B------:R-:W-:Y:S01]  /*1670*/  UMOV UR4, UR5 ;  /* 0x0000000500047c82 */ /* 0x000fe20008000000 */
[----:B------:R-:W-:Y:S02]  /*1680*/  USHF.R.U32.HI UR9, URZ, UR9, UR6 ;  /* 0x00000009ff097299 */ /* 0x000fe40008011606 */
[----:B----4-:R-:W-:Y:S02]  /*1690*/  USHF.R.U32.HI UR4, URZ, UR13, UR4 ;  /* 0x0000000dff047299 */ /* 0x010fe40008011604 */
[----:B------:R-:W-:Y:S02]  /*16a0*/  USEL UR5, UR25, UR9, !UP2 ;  /* 0x0000000919057287 */ /* 0x000fe4000d000000 */
[----:B------:R-:W-:-:S04]  /*16b0*/  USEL UR4, UR27, UR4, !UP1 ;  /* 0x000000041b047287 */ /* 0x000fc8000c800000 */
[----:B------:R-:W-:Y:S02]  /*16c0*/  UIADD3 UR6, UPT, UPT, UR5, -UR4, URZ ;  /* 0x8000000405067290 */ /* 0x000fe4000fffe0ff */
[----:B------:R-:W-:Y:S02]  /*16d0*/  UIADD3 UR4, UPT, UPT, -UR5, UR4, URZ ;  /* 0x0000000405047290 */ /* 0x000fe4000fffe1ff */
[----:B------:R-:W-:Y:S02]  /*16e0*/  UIMAD UR27, UR6, UR10, UR27 ;  /* 0x0000000a061b72a4 */ /* 0x000fe4000f8e021b */
[----:B------:R-:W-:-:S12]  /*16f0*/  UIMAD UR25, UR4, UR12, UR25 ;  /* 0x0000000c041972a4 */ /* 0x000fd8000f8e0219 */
.L_x_19:
[----:B------:R-:W-:Y:S05]  /*1700*/  BRA.U !UP5, `(.L_x_20) ;  /* 0x000000010d0c7547 */ /* 0x000fea000b800000 */
[----:B------:R-:W-:Y:S01]  /*1710*/  UCGABAR_WAIT ;  /* 0x0000000000007dc7 */ /* 0x000fe20008000000 */
[----:B------:R-:W-:Y:S01]  /*1720*/  CCTL.IVALL ;  /* 0x00000000ff00798f */ /* 0x000fe20002000000 */
[----:B------:R-:W-:Y:S05]  /*1730*/  BRA `(.L_x_21) ;  /* 0x0000000000047947 */ /* 0x000fea0003800000 */
.L_x_20:
[----:B------:R-:W-:Y:S06]  /*1740*/  BAR.SYNC.DEFER_BLOCKING 0x0 ;  /* 0x0000000000007b1d */ /* 0x000fec0000010000 */
.L_x_21:
[----:B------:R-:W-:Y:S05]  /*1750*/  BRA.U UP0, `(.L_x_22) ;  /* 0x0000001500f07547 */ /* 0x000fea000b800000 */
[----:B------:R-:W2:Y:S01]  /*1760*/  LDCU UR6, c[0x0][0x38c] ;  /* 0x00007180ff0677ac */ /* 0x000ea20008000800 */
[----:B------:R-:W-:Y:S01]  /*1770*/  PLOP3.LUT P2, PT, PT, PT, UP3, 0x80, 0x8 ;  /* 0x000000000008781c */ /* 0x000fe20003f4f038 */
[----:B------:R-:W-:Y:S01]  /*1780*/  IMAD.MOV.U32 R12, RZ, RZ, 0x1 ;  /* 0x00000001ff0c7424 */ /* 0x000fe200078e00ff */
[----:B------:R-:W-:Y:S01]  /*1790*/  ISETP.EQ.OR P3, PT, R0, RZ, P4 ;  /* 0x000000ff0000720c */ /* 0x000fe20002762670 */
[----:B------:R-:W-:Y:S01]  /*17a0*/  UISETP.NE.AND UP1, UPT, UR22, URZ, UPT ;  /* 0x000000ff1600728c */ /* 0x000fe2000bf25270 */
[----:B------:R-:W-:Y:S02]  /*17b0*/  PLOP3.LUT P2, PT, P2, PT, PT, 0x8, 0x80 ;  /* 0x000000000080781c */ /* 0x000fe4000174e170 */
[----:B------:R-:W-:Y:S01]  /*17c0*/  CS2R R10, SRZ ;  /* 0x00000000000a7805 */ /* 0x000fe2000001ff00 */
[----:B------:R-:W-:Y:S01]  /*17d0*/  IMAD.MOV.U32 R9, RZ, RZ, RZ ;  /* 0x000000ffff097224 */ /* 0x000fe200078e00ff */
[----:B------:R-:W3:Y:S01]  /*17e0*/  LDCU UR65, c[0x0][0x370] ;  /* 0x00006e00ff4177ac */ /* 0x000ee20008000800 */
[----:B------:R-:W-:Y:S01]  /*17f0*/  IMAD.MOV.U32 R8, RZ, RZ, 0x1 ;  /* 0x00000001ff087424 */ /* 0x000fe200078e00ff */
[----:B------:R-:W4:Y:S01]  /*1800*/  LDCU.64 UR54, c[0x0][0x348] ;  /* 0x00006900ff3677ac */ /* 0x000f220008000a00 */
[----:B------:R-:W1:Y:S01]  /*1810*/  LDCU UR64, c[0x0][0x374] ;  /* 0x00006e80ff4077ac */ /* 0x000e620008000800 */
[----:B--2---:R-:W-:-:S02]  /*1820*/  UIADD3 UR5, UPT, UPT, UR6, 0x7f, URZ ;  /* 0x0000007f06057890 */ /* 0x004fc4000fffe0ff */
[----:B------:R-:W-:Y:S02]  /*1830*/  UIADD3 UR71, UPT, UPT, UR6, 0xfe, URZ ;  /* 0x000000fe06477890 */ /* 0x000fe4000fffe0ff */
[----:B------:R-:W-:Y:S02]  /*1840*/  USHF.R.S32.HI UR4, URZ, 0x1f, UR5 ;  /* 0x0000001fff047899 */ /* 0x000fe40008011405 */
[----:B------:R-:W-:Y:S02]  /*1850*/  USEL UR38, UR38, 0x2, UP1 ;  /* 0x0000000226267887 */ /* 0x000fe40008800000 */
[----:B------:R-:W-:Y:S02]  /*1860*/  ULEA.HI UR4, UR4, UR5, URZ, 0x7 ;  /* 0x0000000504047291 */ /* 0x000fe4000f8f38ff */
[----:B------:R-:W-:Y:S02]  /*1870*/  USHF.L.U32 UR5, UR24, 0x5, URZ ;  /* 0x0000000518057899 */ /* 0x000fe400080006ff */
[----:B------:R-:W-:-:S02]  /*1880*/  USHF.R.S32.HI UR67, URZ, 0x7, UR4 ;  /* 0x00000007ff437899 */ /* 0x000fc40008011404 */
[----:B------:R-:W-:Y:S02]  /*1890*/  UIADD3 UR4, UPT, UPT, UR6, -0x1, URZ ;  /* 0xffffffff06047890 */ /* 0x000fe4000fffe0ff */
[----:B------:R-:W-:Y:S02]  /*18a0*/  UISETP.LT.U32.AND UP0, UPT, UR67, 0x3, UPT ;  /* 0x000000034300788c */ /* 0x000fe4000bf01070 */
[----:B------:R-:W-:Y:S02]  /*18b0*/  UISETP.GE.U32.AND UP2, UPT, UR4, -0xff, UPT ;  /* 0xffffff010400788c */ /* 0x000fe4000bf46070 */
[----:B------:R-:W-:Y:S02]  /*18c0*/  USEL UR66, UR67, 0x3, UP0 ;  /* 0x0000000343427887 */ /* 0x000fe40008000000 */
[----:B------:R-:W-:Y:S02]  /*18d0*/  ULOP3.LUT UR69, UR5, 0x20, URZ, 0xe2, !UPT ;  /* 0x0000002005457892 */ /* 0x000fe4000f8ee2ff */
[----:B------:R-:W-:-:S02]  /*18e0*/  UIADD3 UR37, UPT, UPT, UR66, -0x1, URZ ;  /* 0xffffffff42257890 */ /* 0x000fc4000fffe0ff */
[----:B------:R-:W-:Y:S01]  /*18f0*/  UIADD3 UR68, UPT, UPT, UR67, -UR66, URZ ;  /* 0x8000004243447290 */ /* 0x000fe2000fffe0ff */
[----:B------:R-:W-:Y:S02]  /*1900*/  UMOV UR29, URZ ;  /* 0x000000ff001d7c82 */ /* 0x000fe40008000000 */
[----:B------:R-:W-:-:S04]  /*1910*/  @UP2 UIADD3 UR37, UPT, UPT, UR66, URZ, URZ ;  /* 0x000000ff42252290 */ /* 0x000fc8000fffe0ff */
[----:B-1-34-:R-:W-:-:S12]  /*1920*/  UIADD3 UR37, UPT, UPT, UR37, 0x1, URZ ;  /* 0x0000000125257890 */ /* 0x01afd8000fffe0ff */
.L_x_46:
[----:B------:R-:W-:Y:S01]  /*1930*/  UISETP.NE.AND UP0, UPT, UR63, URZ, UPT ;  /* 0x000000ff3f00728c */ /* 0x000fe2000bf05270 */
[----:B------:R-:W1:Y:S08]  /*1940*/  S2UR UR63, SR_CgaCtaId ;  /* 0x00000000003f79c3 */ /* 0x000e700000008800 */
[----:B---3--:R-:W-:Y:S05]  /*1950*/  BRA.U UP0, `(.L_x_23) ;  /* 0x0000000100347547 */ /* 0x008fea000b800000 */
[----:B------:R-:W2:Y:S01]  /*1960*/  S2R R0, SR_CgaCtaId ;  /* 0x0000000000007919 */ /* 0x000ea20000008800 */
[----:B------:R-:W-:-:S04]  /*1970*/  MOV R2, 0x400 ;  /* 0x0000040000027802 */ /* 0x000fc80000000f00 */
[----:B--2---:R-:W-:Y:S02]  /*1980*/  LEA R0, R0, R2, 0x18 ;  /* 0x0000000200007211 */ /* 0x004fe400078ec0ff */
[----:B------:R-:W-:-:S03]  /*1990*/  SHF.L.U32 R2, R8, 0x1f, RZ ;  /* 0x0000001f08027819 */ /* 0x000fc600000006ff */
[----:B------:R-:W-:-:S04]  /*19a0*/  IMAD R0, R9, 0x8, R0 ;  /* 0x0000000809007824 */ /* 0x000fc800078e0200 */
[----:B------:R-:W2:Y:S02]  /*19b0*/  SYNCS.PHASECHK.TRANS64.TRYWAIT P0, [R0+URZ+0xe0], R2 ;  /* 0x0000e002000075a7 */ /* 0x000ea400080011ff */
[----:B--2---:R-:W-:Y:S05]  /*19c0*/  @!P0 BRA `(.L_x_24) ;  /* 0x0000006400288947 */ /* 0x004fea0003800000 */
.L_x_125:
[----:B------:R-:W-:Y:S01]  /*19d0*/  VIADD R9, R9, 0x1 ;  /* 0x0000000109097836 */ /* 0x000fe20000000000 */
[----:B------:R2:W-:Y:S04]  /*19e0*/  SYNCS.ARRIVE.TRANS64.A1T0 RZ, [R0+URZ+0xd0], RZ ;  /* 0x0000d0ff00ff79a7 */ /* 0x0005e800081000ff */
[----:B------:R-:W-:-:S04]  /*19f0*/  ISETP.NE.AND P0, PT, R9, 0x2, PT ;  /* 0x000000020900780c */ /* 0x000fc80003f05270 */
[----:B------:R-:W-:Y:S02]  /*1a00*/  SEL R9, R9, RZ, P0 ;  /* 0x000000ff09097207 */ /* 0x000fe40000000000 */
[----:B--2---:R-:W-:-:S04]  /*1a10*/  SEL R0, RZ, 0x1, P0 ;  /* 0x00000001ff007807 */ /* 0x004fc80000000000 */
[----:B------:R-:W-:-:S07]  /*1a20*/  LOP3.LUT R8, R8, R0, RZ, 0x3c, !PT ;  /* 0x0000000008087212 */ /* 0x000fce00078e3cff */
.L_x_23:
[----:B------:R-:W-:Y:S01]  /*1a30*/  UMOV UR22, 0x400 ;  /* 0x0000040000167882 */ /* 0x000fe20000000000 */
[----:B------:R-:W-:Y:S01]  /*1a40*/  SHF.L.U32 R0, R12, 0x1f, RZ ;  /* 0x0000001f0c007819 */ /* 0x000fe200000006ff */
[----:B-1----:R-:W-:Y:S02]  /*1a50*/  ULEA UR22, UR63, UR22, 0x18 ;  /* 0x000000163f167291 */ /* 0x002fe4000f8ec0ff */
[----:B------:R-:W-:Y:S02]  /*1a60*/  UISETP.GE.U32.AND UP0, UPT, UR71, 0xff, UPT ;  /* 0x000000ff4700788c */ /* 0x000fe4000bf06070 */
[----:B------:R-:W-:Y:S02]  /*1a70*/  ULEA UR4, UR29, UR22, 0x3 ;  /* 0x000000161d047291 */ /* 0x000fe4000f8e18ff */
[----:B------:R-:W-:Y:S02]  /*1a80*/  ULEA UR27, UR27, UR70, 0x1 ;  /* 0x000000461b1b7291 */ /* 0x000fe4000f8e08ff */
[----:B------:R-:W-:-:S02]  /*1a90*/  ULEA UR59, UR25, UR69, 0x6 ;  /* 0x00000045193b7291 */ /* 0x000fc4000f8e30ff */
[----:B------:R-:W-:Y:S01]  /*1aa0*/  USHF.L.U32 UR27, UR27, 0x5, URZ ;  /* 0x000000051b1b7899 */ /* 0x000fe200080006ff */
[----:B------:R-:W-:Y:S02]  /*1ab0*/  UMOV UR15, URZ ;  /* 0x000000ff000f7c82 */ /* 0x000fe40008000000 */
[----:B------:R1:W2:Y:S01]  /*1ac0*/  SYNCS.PHASECHK.TRANS64.TRYWAIT P1, [UR4+0x18], R0 ;  /* 0x00001800ff0075a7 */ /* 0x0002a20008021104 */
[----:B------:R-:W-:Y:S08]  /*1ad0*/  BRA.U !UP0, `(.L_x_25) ;  /* 0x0000000508647547 */ /* 0x000ff0000b800000 */
[----:B------:R-:W-:Y:S01]  /*1ae0*/  UMOV UR21, URZ ;  /* 0x000000ff00157c82 */ /* 0x000fe20008000000 */
[----:B------:R-:W-:-:S05]  /*1af0*/  UMOV UR14, UR29 ;  /* 0x0000001d000e7c82 */ /* 0x000fca0008000000 */
.L_x_33:
[----:B------:R-:W-:Y:S01]  /*1b00*/  ULEA UR57, UR14, UR22, 0x3 ;  /* 0x000000160e397291 */ /* 0x000fe2000f8e18ff */
[----:B--2---:R-:W-:Y:S01]  /*1b10*/  @!P4 MOV R2, 0x10000 ;  /* 0x000100000002c802 */ /* 0x004fe20000000f00 */
[----:B--23--:R-:W-:Y:S10]  /*1b20*/  @P1 BRA `(.L_x_26) ;  /* 0x00000000000c1947 */ /* 0x00cff40003800000 */
[----:B------:R-:W-:-:S04]  /*1b30*/  SHF.L.U32 R3, R12, 0x1f, RZ ;  /* 0x0000001f0c037819 */ /* 0x000fc800000006ff */
[----:B------:R-:W2:Y:S02]  /*1b40*/  SYNCS.PHASECHK.TRANS64.TRYWAIT P0, [UR57+0x18], R3 ;  /* 0x00001803ff0075a7 */ /* 0x000ea40008001139 */
[----:B--2---:R-:W-:Y:S05]  /*1b50*/  @!P0 BRA `(.L_x_27) ;  /* 0x0000006000d88947 */ /* 0x004fea0003800000 */
.L_x_26:
[----:B------:R2:W-:Y:S01]  /*1b60*/  @!P4 SYNCS.ARRIVE.TRANS64 RZ, [UR57], R2 ;  /* 0x00000002ffffc9a7 */ /* 0x0005e20008000039 */
[----:B------:R-:W-:-:S04]  /*1b70*/  ULOP3.LUT UR4, UR38, 0x2, URZ, 0xfc, !UPT ;  /* 0x0000000226047892 */ /* 0x000fc8000f8efcff */
[----:B------:R-:W-:-:S09]  /*1b80*/  UISETP.NE.AND UP0, UPT, UR4, 0x2, UPT ;  /* 0x000000020400788c */ /* 0x000fd2000bf05270 */
[----:B------:R-:W-:Y:S05]  /*1b90*/  BRA.U UP0, `(.L_x_28) ;  /* 0x0000000100047547 */ /* 0x000fea000b800000 */
[----:B------:R-:W-:Y:S05]  /*1ba0*/  BPT.TRAP 0x1 ;  /* 0x000000040000795c */ /* 0x000fea0000300000 */
.L_x_28:
[----:B------:R-:W-:Y:S04]  /*1bb0*/  BSSY.RECONVERGENT B0, `(.L_x_29) ;  /* 0x0000003000007945 */ /* 0x000fe80003800200 */
[----:B------:R-:W-:Y:S05]  /*1bc0*/  @P3 BRA `(.L_x_30) ;  /* 0x0000000000043947 */ /* 0x000fea0003800000 */
[----:B------:R-:W-:Y:S05]  /*1bd0*/  BPT.TRAP 0x1 ;  /* 0x000000040000795c */ /* 0x000fea0000300000 */
.L_x_30:
[----:B------:R-:W-:Y:S05]  /*1be0*/  BSYNC.RECONVERGENT B0 ;  /* 0x0000000000007941 */ /* 0x000fea0003800200 */
.L_x_29:
[----:B------:R-:W-:Y:S01]  /*1bf0*/  UIADD3 UR4, UPT, UPT, UR14, 0x1, URZ ;  /* 0x000000010e047890 */ /* 0x000fe2000fffe0ff */
[----:B------:R-:W-:Y:S01]  /*1c00*/  BSSY.RECONVERGENT B0, `(.L_x_31) ;  /* 0x0000041000007945 */ /* 0x000fe20003800200 */
[----:B------:R-:W-:Y:S02]  /*1c10*/  ELECT P0, URZ, PT ;  /* 0x0000000000ff782f */ /* 0x000fe40003800000 */
[----:B------:R-:W-:-:S04]  /*1c20*/  UISETP.NE.AND UP0, UPT, UR4, 0x3, UPT ;  /* 0x000000030400788c */ /* 0x000fc8000bf05270 */
[----:B------:R-:W-:Y:S02]  /*1c30*/  USEL UR5, URZ, 0x1, UP0 ;  /* 0x00000001ff057887 */ /* 0x000fe40008000000 */
[----:B------:R-:W-:-:S04]  /*1c40*/  USEL UR29, UR4, URZ, UP0 ;  /* 0x000000ff041d7287 */ /* 0x000fc80008000000 */
[----:B------:R-:W-:Y:S01]  /*1c50*/  ULEA UR4, UR29, UR22, 0x3 ;  /* 0x000000161d047291 */ /* 0x000fe2000f8e18ff */
[----:B------:R-:W-:-:S04]  /*1c60*/  LOP3.LUT R12, R12, UR5, RZ, 0x3c, !PT ;  /* 0x000000050c0c7c12 */ /* 0x000fc8000f8e3cff */
[----:B-1----:R-:W-:-:S04]  /*1c70*/  SHF.L.U32 R0, R12, 0x1f, RZ ;  /* 0x0000001f0c007819 */ /* 0x002fc800000006ff */
[----:B------:R1:W3:Y:S01]  /*1c80*/  SYNCS.PHASECHK.TRANS64.TRYWAIT P1, [UR4+0x18], R0 ;  /* 0x00001800ff0075a7 */ /* 0x0002e20008021104 */
[----:B------:R-:W-:Y:S05]  /*1c90*/  @!P0 BRA `(.L_x_32) ;  /* 0x0000000000dc8947 */ /* 0x000fea0003800000 */
[----:B------:R-:W-:Y:S02]  /*1ca0*/  USHF.L.U32 UR7, UR14, 0xd, URZ ;  /* 0x0000000d0e077899 */ /* 0x000fe400080006ff */
[----:B------:R-:W-:Y:S02]  /*1cb0*/  UIADD3 UR4, UP1, UPT, UR54, 0x80, URZ ;  /* 0x0000008036047890 */ /* 0x000fe4000ff3e0ff */
[----:B------:R-:W-:Y:S02]  /*1cc0*/  ULOP3.LUT UR32, UR7, UR53, URZ, 0xfc, !UPT ;  /* 0x0000003507207292 */ /* 0x000fe4000f8efcff */
[----:B------:R-:W-:Y:S02]  /*1cd0*/  ULOP3.LUT UR13, UR7, UR45, URZ, 0xfc, !UPT ;  /* 0x0000002d070d7292 */ /* 0x000fe4000f8efcff */
[----:B------:R-:W-:Y:S02]  /*1ce0*/  ULEA UR32, UR32, UR22, 0x2 ;  /* 0x0000001620207291 */ /* 0x000fe4000f8e10ff */
[----:B------:R-:W-:-:S02]  /*1cf0*/  USHF.L.U32 UR58, UR21, 0x7, URZ ;  /* 0x00000007153a7899 */ /* 0x000fc400080006ff */
[----:B------:R-:W-:Y:S02]  /*1d00*/  UIADD3 UR6, UP0, UPT, UR54, 0x180, URZ ;  /* 0x0000018036067890 */ /* 0x000fe4000ff1e0ff */
[----:B------:R-:W-:Y:S02]  /*1d10*/  UIADD3.X UR5, UPT, UPT, URZ, UR55, URZ, UP1, !UPT ;  /* 0x00000037ff057290 */ /* 0x000fe40008ffe4ff */
[----:B------:R-:W-:Y:S02]  /*1d20*/  ULEA UR13, UR13, UR22, 0x2 ;  /* 0x000000160d0d7291 */ /* 0x000fe4000f8e10ff */
[----:B------:R-:W-:Y:S02]  /*1d30*/  UIADD3 UR56, UPT, UPT, UR32, 0x6800, URZ ;  /* 0x0000680020387890 */ /* 0x000fe4000fffe0ff */
[----:B------:R-:W-:Y:S02]  /*1d40*/  UPRMT UR15, URZ, 0x5410, UR31 ;  /* 0x00005410ff0f7896 */ /* 0x000fe4000800001f */
[----:B------:R-:W-:-:S02]  /*1d50*/  UIADD3 UR50, UPT, UPT, UR58, 0x20, URZ ;  /* 0x000000203a327890 */ /* 0x000fc4000fffe0ff */
[----:B------:R-:W-:Y:S02]  /*1d60*/  UIADD3 UR48, UPT, UPT, UR32, 0x8800, URZ ;  /* 0x0000880020307890 */ /* 0x000fe4000fffe0ff */
[----:B------:R-:W-:Y:S02]  /*1d70*/  UIADD3 UR42, UPT, UPT, UR58, 0x40, URZ ;  /* 0x000000403a2a7890 */ /* 0x000fe4000fffe0ff */
[----:B------:R-:W-:Y:S02]  /*1d80*/  UIADD3 UR40, UPT, UPT, UR32, 0xa800, URZ ;  /* 0x0000a80020287890 */ /* 0x000fe4000fffe0ff */
[----:B------:R-:W-:Y:S02]  /*1d90*/  UIADD3 UR34, UPT, UPT, UR58, 0x60, URZ ;  /* 0x000000603a227890 */ /* 0x000fe4000fffe0ff */
[----:B------:R-:W-:Y:S02]  /*1da0*/  UIADD3 UR32, UPT, UPT, UR32, 0xc800, URZ ;  /* 0x0000c80020207890 */ /* 0x000fe4000fffe0ff */
[----:B------:R-:W-:-:S02]  /*1db0*/  UIADD3.X UR7, UPT, UPT, URZ, UR55, URZ, UP0, !UPT ;  /* 0x00000037ff077290 */ /* 0x000fc400087fe4ff */
[----:B------:R-:W-:Y:S02]  /*1dc0*/  UPRMT UR23, URZ, 0x5410, UR30 ;  /* 0x00005410ff177896 */ /* 0x000fe4000800001e */
[----:B------:R-:W-:Y:S02]  /*1dd0*/  UIADD3 UR24, UPT, UPT, UR13, 0x1e800, URZ ;  /* 0x0001e8000d187890 */ /* 0x000fe4000fffe0ff */
[----:B------:R-:W-:Y:S01]  /*1de0*/  UIADD3 UR8, UPT, UPT, UR13, 0x20800, URZ ;  /* 0x000208000d087890 */ /* 0x000fe2000fffe0ff */
[----:B------:R-:W-:Y:S01]  /*1df0*/  UMOV UR46, 0x0 ;  /* 0x00000000002e7882 */ /* 0x000fe20000000000 */
[----:B------:R-:W-:Y:S01]  /*1e00*/  UMOV UR47, 0x10000000 ;  /* 0x10000000002f7882 */ /* 0x000fe20000000000 */
[----:B------:R-:W-:Y:S01]  /*1e10*/  UMOV UR49, UR57 ;  /* 0x0000003900317c82 */ /* 0x000fe20008000000 */
[----:B------:R-:W-:Y:S01]  /*1e20*/  UMOV UR51, UR59 ;  /* 0x0000003b00337c82 */ /* 0x000fe20008000000 */
[----:B------:R-:W-:Y:S01]  /*1e30*/  UMOV UR52, UR60 ;  /* 0x0000003c00347c82 */ /* 0x000fe20008000000 */
[----:B------:R-:W-:Y:S01]  /*1e40*/  UMOV UR41, UR57 ;  /* 0x0000003900297c82 */ /* 0x000fe20008000000 */
[----:B------:R-:W-:Y:S01]  /*1e50*/  UMOV UR43, UR59 ;  /* 0x0000003b002b7c82 */ /* 0x000fe20008000000 */
[----:B------:R-:W-:Y:S01]  /*1e60*/  UMOV UR44, UR60 ;  /* 0x0000003c002c7c82 */ /* 0x000fe20008000000 */
[----:B------:R-:W-:Y:S01]  /*1e70*/  UTMALDG.3D.MULTICAST [UR56], [UR4], UR15, desc[UR46] ;  /* 0x00002e38040073b4 */ /* 0x000fe2000801180f */
[----:B------:R-:W-:Y:S01]  /*1e80*/  UMOV UR33, UR57 ;  /* 0x0000003900217c82 */ /* 0x000fe20008000000 */
        /* <DEDUP_REMOVED lines=10> */
[----:B------:R-:W-:Y:S01]  /*1f30*/  UIADD3 UR16, UPT, UPT, UR13, 0x22800, URZ ;  /* 0x000228000d107890 */ /* 0x000fe2000fffe0ff */
[----:B------:R-:W-:Y:S01]  /*1f40*/  UMOV UR17, UR57 ;  /* 0x0000003900117c82 */ /* 0x000fe20008000000 */
[----:B------:R-:W-:Y:S01]  /*1f50*/  UMOV UR19, UR27 ;  /* 0x0000001b00137c82 */ /* 0x000fe20008000000 */
[----:B------:R-:W-:Y:S01]  /*1f60*/  UTMALDG.3D.MULTICAST [UR40], [UR4], UR15, desc[UR46] ;  /* 0x00002e28040073b4 */ /* 0x000fe2000801180f */
[----:B------:R-:W-:Y:S01]  /*1f70*/  UMOV UR20, UR60 ;  /* 0x0000003c00147c82 */ /* 0x000fe20008000000 */
[----:B------:R-:W-:Y:S01]  /*1f80*/  UMOV UR18, UR42 ;  /* 0x0000002a00127c82 */ /* 0x000fe20008000000 */
[----:B------:R-:W-:Y:S01]  /*1f90*/  UTMALDG.3D.MULTICAST [UR32], [UR4], UR15, desc[UR46] ;  /* 0x00002e20040073b4 */ /* 0x000fe2000801180f */
[----:B------:R-:W-:Y:S01]  /*1fa0*/  UTMALDG.3D.MULTICAST [UR24], [UR6], UR23, desc[UR46] ;  /* 0x00002e18060073b4 */ /* 0x000fe20008011817 */
[----:B------:R4:W-:Y:S01]  /*1fb0*/  UTMALDG.3D.MULTICAST [UR8], [UR6], UR23, desc[UR46] ;  /* 0x00002e08060073b4 */ /* 0x0009e20008011817 */
[----:B------:R1:W-:Y:S01]  /*1fc0*/  UTMALDG.3D.MULTICAST [UR16], [UR6], UR23, desc[UR46] ;  /* 0x00002e10060073b4 */ /* 0x0003e20008011817 */
[----:B----4-:R-:W-:Y:S01]  /*1fd0*/  UIADD3 UR8, UPT, UPT, UR13, 0x24800, URZ ;  /* 0x000248000d087890 */ /* 0x010fe2000fffe0ff */
[----:B------:R-:W-:-:S08]  /*1fe0*/  UMOV UR10, UR34 ;  /* 0x00000022000a7c82 */ /* 0x000fd00008000000 */
[----:B------:R1:W-:Y:S02]  /*1ff0*/  UTMALDG.3D.MULTICAST [UR8], [UR6], UR23, desc[UR46] ;  /* 0x00002e08060073b4 */ /* 0x0003e40008011817 */
[----:B-1----:R-:W-:Y:S01]  /*2000*/  NOP ;  /* 0x0000000000007918 */ /* 0x002fe20000000000 */
.L_x_32:
[----:B------:R-:W-:Y:S05]  /*2010*/  BSYNC.RECONVERGENT B0 ;  /* 0x0000000000007941 */ /* 0x000fea0003800200 */
.L_x_31:
[----:B------:R-:W-:Y:S01]  /*2020*/  UIADD3 UR21, UPT, UPT, UR21, 0x1, URZ ;  /* 0x0000000115157890 */ /* 0x000fe2000fffe0ff */
[----:B------:R-:W-:Y:S01]  /*2030*/  UMOV UR14, UR29 ;  /* 0x0000001d000e7c82 */ /* 0x000fe20008000000 */
[----:B------:R-:W-:Y:S02]  /*2040*/  UMOV UR15, UR37 ;  /* 0x00000025000f7c82 */ /* 0x000fe40008000000 */
[----:B------:R-:W-:-:S09]  /*2050*/  UISETP.NE.AND UP0, UPT, UR21, UR37, UPT ;  /* 0x000000251500728c */ /* 0x000fd2000bf05270 */
[----:B------:R-:W-:Y:S05]  /*2060*/  BRA.U UP0, `(.L_x_33) ;  /* 0xfffffff900a47547 */ /* 0x000fea000b83ffff */
.L_x_25:
[----:B------:R-:W-:Y:S01]  /*2070*/  ULEA UR4, UR29, UR22, 0x3 ;  /* 0x000000161d047291 */ /* 0x000fe2000f8e18ff */
[----:B-1----:R-:W-:Y:S01]  /*2080*/  SHF.L.U32 R0, R12, 0x1f, RZ ;  /* 0x0000001f0c007819 */ /* 0x002fe200000006ff */
[----:B------:R-:W-:Y:S01]  /*2090*/  @!P2 SYNCS.ARRIVE.TRANS64.A1T0 RZ, [UR22+0x68], RZ ;  /* 0x000068ffffffa9a7 */ /* 0x000fe20008100016 */
[----:B------:R-:W-:-:S06]  /*20a0*/  UISETP.GT.AND UP0, UPT, UR67, UR66, UPT ;  /* 0x000000424300728c */ /* 0x000fcc000bf04270 */
[----:B--23--:R1:W2:Y:S03]  /*20b0*/  SYNCS.PHASECHK.TRANS64.TRYWAIT P1, [UR4+0x18], R0 ;  /* 0x00001800ff0075a7 */ /* 0x00c2a60008021104 */
[----:B------:R-:W-:Y:S05]  /*20c0*/  BRA.U !UP0, `(.L_x_34) ;  /* 0x0000000508607547 */ /* 0x000fea000b800000 */
[----:B------:R-:W-:Y:S01]  /*20d0*/  UIADD3 UR23, UPT, UPT, UR68, UR15, URZ ;  /* 0x0000000f44177290 */ /* 0x000fe2000fffe0ff */
[----:B------:R-:W-:-:S11]  /*20e0*/  UMOV UR14, UR29 ;  /* 0x0000001d000e7c82 */ /* 0x000fd60008000000 */
.L_x_42:
[----:B------:R-:W-:Y:S01]  /*20f0*/  ULEA UR57, UR14, UR22, 0x3 ;  /* 0x000000160e397291 */ /* 0x000fe2000f8e18ff */
[----:B--2---:R-:W-:Y:S01]  /*2100*/  @!P4 MOV R2, 0x10000 ;  /* 0x000100000002c802 */ /* 0x004fe20000000f00 */
[----:B--23--:R-:W-:Y:S10]  /*2110*/  @P1 BRA `(.L_x_35) ;  /* 0x00000000000c1947 */ /* 0x00cff40003800000 */
[----:B------:R-:W-:-:S04]  /*2120*/  SHF.L.U32 R3, R12, 0x1f, RZ ;  /* 0x0000001f0c037819 */ /* 0x000fc800000006ff */
[----:B------:R-:W2:Y:S02]  /*2130*/  SYNCS.PHASECHK.TRANS64.TRYWAIT P0, [UR57+0x18], R3 ;  /* 0x00001803ff0075a7 */ /* 0x000ea40008001139 */
[----:B--2---:R-:W-:Y:S05]  /*2140*/  @!P0 BRA `(.L_x_36) ;  /* 0x0000005c00748947 */ /* 0x004fea0003800000 */
.L_x_35:
[----:B------:R2:W-:Y:S01]  /*2150*/  @!P4 SYNCS.ARRIVE.TRANS64 RZ, [UR57], R2 ;  /* 0x00000002ffffc9a7 */ /* 0x0005e20008000039 */
[----:B------:R-:W-:-:S04]  /*2160*/  ULOP3.LUT UR4, UR38, 0x2, URZ, 0xfc, !UPT ;  /* 0x0000000226047892 */ /* 0x000fc8000f8efcff */
[----:B------:R-:W-:-:S09]  /*2170*/  UISETP.NE.AND UP0, UPT, UR4, 0x2, UPT ;  /* 0x000000020400788c */ /* 0x000fd2000bf05270 */
[----:B------:R-:W-:Y:S05]  /*2180*/  BRA.U UP0, `(.L_x_37) ;  /* 0x0000000100047547 */ /* 0x000fea000b800000 */
[----:B------:R-:W-:Y:S05]  /*2190*/  BPT.TRAP 0x1 ;  /* 0x000000040000795c */ /* 0x000fea0000300000 */
.L_x_37:
[----:B------:R-:W-:Y:S04]  /*21a0*/  BSSY.RECONVERGENT B0, `(.L_x_38) ;  /* 0x0000003000007945 */ /* 0x000fe80003800200 */
[----:B------:R-:W-:Y:S05]  /*21b0*/  @P3 BRA `(.L_x_39) ;  /* 0x0000000000043947 */ /* 0x000fea0003800000 */
[----:B------:R-:W-:Y:S05]  /*21c0*/  BPT.TRAP 0x1 ;  /* 0x000000040000795c */ /* 0x000fea0000300000 */
.L_x_39:
[----:B------:R-:W-:Y:S05]  /*21d0*/  BSYNC.RECONVERGENT B0 ;  /* 0x0000000000007941 */ /* 0x000fea0003800200 */
.L_x_38:
        /* <DEDUP_REMOVED lines=57> */
[----:B------:R4:W-:Y:S01]  /*2570*/  UTMALDG.3D.MULTICAST [UR32], [UR4], UR16, desc[UR46] ;  /* 0x00002e20040073b4 */ /* 0x0009e20008011810 */
[----:B------:R-:W-:Y:S01]  /*2580*/  UTMALDG.3D.MULTICAST [UR24], [UR6], UR21, desc[UR46] ;  /* 0x00002e18060073b4 */ /* 0x000fe20008011815 */
[----:B------:R2:W-:Y:S01]  /*2590*/  UTMALDG.3D.MULTICAST [UR8], [UR6], UR21, desc[UR46] ;  /* 0x00002e08060073b4 */ /* 0x0005e20008011815 */
[----:B----4-:R-:W-:-:S09]  /*25a0*/  UIADD3 UR16, UPT, UPT, UR13, 0x22800, URZ ;  /* 0x000228000d107890 */ /* 0x010fd2000fffe0ff */
[----:B------:R4:W-:Y:S01]  /*25b0*/  UTMALDG.3D.MULTICAST [UR16], [UR6], UR21, desc[UR46] ;  /* 0x00002e10060073b4 */ /* 0x0009e20008011815 */
[----:B--2---:R-:W-:Y:S01]  /*25c0*/  UIADD3 UR8, UPT, UPT, UR13, 0x24800, URZ ;  /* 0x000248000d087890 */ /* 0x004fe2000fffe0ff */
[----:B------:R-:W-:-:S08]  /*25d0*/  UMOV UR10, UR34 ;  /* 0x00000022000a7c82 */ /* 0x000fd00008000000 */
[----:B------:R4:W-:Y:S02]  /*25e0*/  UTMALDG.3D.MULTICAST [UR8], [UR6], UR21, desc[UR46] ;  /* 0x00002e08060073b4 */ /* 0x0009e40008011815 */
[----:B----4-:R-:W-:Y:S01]  /*25f0*/  NOP ;  /* 0x0000000000007918 */ /* 0x010fe20000000000 */
.L_x_41:
[----:B------:R-:W-:Y:S05]  /*2600*/  BSYNC.RECONVERGENT B0 ;  /* 0x0000000000007941 */ /* 0x000fea0003800200 */
.L_x_40:
[----:B------:R-:W-:Y:S01]  /*2610*/  UIADD3 UR15, UPT, UPT, UR15, 0x1, URZ ;  /* 0x000000010f0f7890 */ /* 0x000fe2000fffe0ff */
[----:B------:R-:W-:-:S03]  /*2620*/  UMOV UR14, UR29 ;  /* 0x0000001d000e7c82 */ /* 0x000fc60008000000 */
[----:B------:R-:W-:-:S09]  /*2630*/  UISETP.NE.AND UP0, UPT, UR15, UR23, UPT ;  /* 0x000000170f00728c */ /* 0x000fd2000bf05270 */
[----:B------:R-:W-:Y:S05]  /*2640*/  BRA.U UP0, `(.L_x_42) ;  /* 0xfffffff900a87547 */ /* 0x000fea000b83ffff */
.L_x_34:
[C---:B------:R-:W-:Y:S01]  /*2650*/  LEA R3, R11.reuse, UR22, 0x3 ;  /* 0x000000160b037c11 */ /* 0x040fe2000f8e18ff */
[----:B------:R-:W-:Y:S01]  /*2660*/  NOP ;  /* 0x0000000000007918 */ /* 0x000fe20000000000 */
[----:B-1----:R-:W-:Y:S02]  /*2670*/  SHF.L.U32 R0, R10, 0x1f, RZ ;  /* 0x0000001f0a007819 */ /* 0x002fe400000006ff */
[----:B------:R-:W-:Y:S02]  /*2680*/  LEA R4, R11, UR22, 0x4 ;  /* 0x000000160b047c11 */ /* 0x000fe4000f8e20ff */
[----:B------:R-:W1:Y:S02]  /*2690*/  SYNCS.PHASECHK.TRANS64.TRYWAIT P0, [R3+URZ+0x70], R0 ;  /* 0x00007000030075a7 */ /* 0x000e6400080011ff */
[----:B-1----:R-:W-:Y:S05]  /*26a0*/  @!P0 BRA `(.L_x_43) ;  /* 0x0000005800348947 */ /* 0x002fea0003800000 */
.L_x_128:
[----:B------:R-:W4:Y:S01]  /*26b0*/  LDS.128 R4, [R4+0x100] ;  /* 0x0001000004047984 */ /* 0x000f220000000c00 */
[----:B------:R-:W-:Y:S01]  /*26c0*/  UISETP.GE.AND UP0, UPT, UR39, 0x1, UPT ;  /* 0x000000012700788c */ /* 0x000fe2000bf06270 */
[----:B------:R-:W-:Y:S01]  /*26d0*/  @!PT LDS RZ, [RZ] ;  /* 0x00000000fffff984 */ /* 0x000fe20000000800 */
[----:B------:R-:W-:Y:S01]  /*26e0*/  @!PT LDS RZ, [RZ] ;  /* 0x00000000fffff984 */ /* 0x000fe20000000800 */
[----:B------:R-:W-:Y:S01]  /*26f0*/  @!PT LDS RZ, [RZ] ;  /* 0x00000000fffff984 */ /* 0x000fe20000000800 */
[----:B------:R-:W-:Y:S01]  /*2700*/  @!PT LDS RZ, [RZ] ;  /* 0x00000000fffff984 */ /* 0x000fe20000000800 */
[----:B------:R1:W-:Y:S06]  /*2710*/  MEMBAR.ALL.CTA ;  /* 0x0000000000007992 */ /* 0x0003ec0000008000 */
[----:B-1----:R-:W1:Y:S01]  /*2720*/  FENCE.VIEW.ASYNC.S ;  /* 0x00000000000073c6 */ /* 0x002e620000000000 */
[----:B----4-:R-:W-:-:S13]  /*2730*/  LOP3.LUT P0, RZ, R6, 0x1, RZ, 0xc0, !PT ;  /* 0x0000000106ff7812 */ /* 0x010fda000780c0ff */
[----:B-1----:R-:W-:Y:S01]  /*2740*/  VOTEU.ANY UP1, P0 ;  /* 0x0000000000ff7886 */ /* 0x002fe20000020100 */
[----:B------:R-:W-:-:S13]  /*2750*/  PLOP3.LUT P0, PT, PT, PT, UP1, 0x80, 0x8 ;  /* 0x000000000008781c */ /* 0x000fda0003f0f018 */
[----:B------:R-:W-:Y:S02]  /*2760*/  @P0 LOP3.LUT R0, R5, 0xffff, RZ, 0xc0, !PT ;  /* 0x0000ffff05000812 */ /* 0x000fe400078ec0ff */
[----:B--2---:R-:W-:Y:S02]  /*2770*/  @P0 MOV R2, R4 ;  /* 0x0000000400020202 */ /* 0x004fe40000000f00 */
[----:B------:R-:W-:Y:S01]  /*2780*/  @P0 R2UR UR5, R0 ;  /* 0x00000000000502ca */ /* 0x000fe200000e0000 */
[----:B------:R-:W-:Y:S01]  /*2790*/  VIADD R0, R3, 0x80 ;  /* 0x0000008003007836 */ /* 0x000fe20000000000 */
[----:B------:R-:W-:Y:S02]  /*27a0*/  @P0 SHF.R.U32.HI R4, RZ, 0x10, R5 ;  /* 0x00000010ff040819 */ /* 0x000fe40000011605 */
[----:B------:R-:W-:Y:S02]  /*27b0*/  @P0 R2UR UR6, R2 ;  /* 0x00000000020602ca */ /* 0x000fe400000e0000 */
[----:B------:R-:W-:-:S02]  /*27c0*/  PRMT R0, RZ, 0x654, R0 ;  /* 0x00000654ff007816 */ /* 0x000fc40000000000 */
[----:B------:R-:W-:Y:S02]  /*27d0*/  @P0 R2UR UR4, R4 ;  /* 0x00000000040402ca */ /* 0x000fe400000e0000 */
[----:B------:R1:W-:Y:S03]  /*27e0*/  SYNCS.ARRIVE.TRANS64.RED.A1T0 RZ, [R0+URZ], RZ ;  /* 0x000000ff00ff79a7 */ /* 0x0003e600081004ff */
[----:B------:R-:W-:-:S04]  /*27f0*/  @UP1 UMOV UR61, UR5 ;  /* 0x00000005003d1c82 */ /* 0x000fc80008000000 */
[----:B------:R-:W-:-:S04]  /*2800*/  @UP1 UMOV UR62, UR6 ;  /* 0x00000006003e1c82 */ /* 0x000fc80008000000 */
[----:B------:R-:W-:Y:S01]  /*2810*/  @UP1 UMOV UR60, UR4 ;  /* 0x00000004003c1c82 */ /* 0x000fe20008000000 */
[----:B------:R-:W-:Y:S05]  /*2820*/  BRA.U !UP0, `(.L_x_44) ;  /* 0x0000000108d47547 */ /* 0x000fea000b800000 */
[----:B------:R-:W2:Y:S01]  /*2830*/  LDCU.128 UR12, c[0x0][0xb10] ;  /* 0x00016200ff0c77ac */ /* 0x000ea20008000c00 */
[----:B------:R-:W4:Y:S01]  /*2840*/  LDCU UR21, c[0x0][0xb20] ;  /* 0x00016400ff1577ac */ /* 0x000f220008000800 */
[----:B------:R-:W3:Y:S01]  /*2850*/  LDCU UR20, c[0x0][0xb0c] ;  /* 0x00016180ff1477ac */ /* 0x000ee20008000800 */
[----:B------:R-:W1:Y:S01]  /*2860*/  LDCU.64 UR8, c[0x0][0xb28] ;  /* 0x00016500ff0877ac */ /* 0x000e620008000a00 */
[----:B------:R-:W-:Y:S02]  /*2870*/  UISETP.NE.AND UP3, UPT, UR39, 0x1, UPT ;  /* 0x000000012700788c */ /* 0x000fe4000bf65270 */
[----:B--2---:R-:W-:Y:S02]  /*2880*/  UIMAD.WIDE.U32 UR6, UR64, UR15, URZ ;  /* 0x0000000f400672a5 */ /* 0x004fe4000f8e00ff */
[----:B------:R-:W-:Y:S02]  /*2890*/  UIMAD.WIDE.U32 UR4, UR65, UR12, URZ ;  /* 0x0000000c410472a5 */ /* 0x000fe4000f8e00ff */
[----:B------:R-:W-:-:S02]  /*28a0*/  UISETP.NE.AND UP0, UPT, UR14, 0x1, UPT ;  /* 0x000000010e00788c */ /* 0x000fc4000bf05270 */
[----:B------:R-:W-:Y:S01]  /*28b0*/  UIMAD.WIDE.U32 UR18, UR61, UR15, URZ ;  /* 0x0000000f3d1272a5 */ /* 0x000fe2000f8e00ff */
[----:B------:R-:W-:Y:S02]  /*28c0*/  UMOV UR6, UR7 ;  /* 0x0000000700067c82 */ /* 0x000fe40008000000 */
[----:B------:R-:W-:Y:S01]  /*28d0*/  UMOV UR4, UR5 ;  /* 0x0000000500047c82 */ /* 0x000fe20008000000 */
[----:B----4-:R-:W-:Y:S02]  /*28e0*/  USHF.R.U32.HI UR6, URZ, UR21, UR6 ;  /* 0x00000015ff067299 */ /* 0x010fe40008011606 */
[----:B---3--:R-:W-:Y:S02]  /*28f0*/  UISETP.NE.AND UP2, UPT, UR20, 0x1, UPT ;  /* 0x000000011400788c */ /* 0x008fe4000bf45270 */
[----:B------:R-:W-:Y:S02]  /*2900*/  USHF.R.U32.HI UR4, URZ, UR13, UR4 ;  /* 0x0000000dff047299 */ /* 0x000fe40008011604 */
[----:B------:R-:W-:-:S02]  /*2910*/  USEL UR5, UR64, UR6, !UP0 ;  /* 0x0000000640057287 */ /* 0x000fc4000c000000 */
[----:B------:R-:W-:Y:S02]  /*2920*/  USEL UR6, UR65, UR4, !UP2 ;  /* 0x0000000441067287 */ /* 0x000fe4000d000000 */
[----:B-1----:R-:W-:Y:S01]  /*2930*/  UIMAD.WIDE.U32 UR10, UR5, UR8, URZ ;  /* 0x00000008050a72a5 */ /* 0x002fe2000f8e00ff */
[----:B------:R-:W-:Y:S01]  /*2940*/  UMOV UR4, UR19 ;  /* 0x0000001300047c82 */ /* 0x000fe20008000000 */
[----:B------:R-:W-:Y:S02]  /*2950*/  UIMAD.WIDE.U32 UR16, UR62, UR12, URZ ;  /* 0x0000000c3e1072a5 */ /* 0x000fe4000f8e00ff */
[----:B------:R-:W-:-:S03]  /*2960*/  UIMAD.WIDE.U32 UR18, UR6, UR8, URZ ;  /* 0x00000008061272a5 */ /* 0x000fc6000f8e00ff */
[----:B------:R-:W-:Y:S01]  /*2970*/  UMOV UR10, UR11 ;  /* 0x0000000b000a7c82 */ /* 0x000fe20008000000 */
[----:B------:R-:W-:Y:S02]  /*2980*/  USHF.R.U32.HI UR4, URZ, UR21, UR4 ;  /* 0x00000015ff047299 */ /* 0x000fe40008011604 */
[----:B------:R-:W-:Y:S01]  /*2990*/  @UP3 USHF.R.U32.HI UR5, URZ, UR9, UR10 ;  /* 0x00000009ff053299 */ /* 0x000fe2000801160a */
[----:B------:R-:W-:Y:S01]  /*29a0*/  UMOV UR16, UR17 ;  /* 0x0000001100107c82 */ /* 0x000fe20008000000 */
[----:B------:R-:W-:Y:S01]  /*29b0*/  UMOV UR18, UR19 ;  /* 0x0000001300127c82 */ /* 0x000fe20008000000 */
[----:B------:R-:W-:Y:S02]  /*29c0*/  USHF.R.U32.HI UR13, URZ, UR13, UR16 ;  /* 0x0000000dff0d7299 */ /* 0x000fe40008011610 */
[----:B------:R-:W-:Y:S02]  /*29d0*/  USEL UR4, UR61, UR4, !UP0 ;  /* 0x000000043d047287 */ /* 0x000fe4000c000000 */
[----:B------:R-:W-:-:S02]  /*29e0*/  @UP3 USHF.R.U32.HI UR6, URZ, UR9, UR18 ;  /* 0x00000009ff063299 */ /* 0x000fc40008011612 */
[----:B------:R-:W-:Y:S02]  /*29f0*/  UIMAD UR7, UR39, UR5, URZ ;  /* 0x00000005270772a4 */ /* 0x000fe4000f8e02ff */
[----:B------:R-:W-:Y:S02]  /*2a00*/  USEL UR5, UR62, UR13, !UP2 ;  /* 0x0000000d3e057287 */ /* 0x000fe4000d000000 */
[----:B------:R-:W-:Y:S02]  /*2a10*/  UIMAD UR10, UR39, UR6, URZ ;  /* 0x00000006270a72a4 */ /* 0x000fe4000f8e02ff */
[----:B------:R-:W-:Y:S02]  /*2a20*/  UISETP.GE.AND UP0, UPT, UR4, UR7, UPT ;  /* 0x000000070400728c */ /* 0x000fe4000bf06270 */
[----:B------:R-:W-:Y:S02]  /*2a30*/  UIMAD.WIDE.U32 UR12, UR4, UR8, URZ ;  /* 0x00000008040c72a5 */ /* 0x000fe4000f8e00ff */
[----:B------:R-:W-:-:S02]  /*2a40*/  UISETP.GE.OR UP0, UPT, UR5, UR10, UP0 ;  /* 0x0000000a0500728c */ /* 0x000fc40008706670 */
        /* <DEDUP_REMOVED lines=19> */
.L_x_44:
[----:B------:R-:W2:Y:S02]  /*2b80*/  LDCU UR4, c[0x0][0xb30] ;  /* 0x00016600ff0477ac */ /* 0x000ea40008000800 */
[----:B--2---:R-:W-:-:S09]  /*2b90*/  UISETP.NE.AND UP0, UPT, UR4, 0x1, UPT ;  /* 0x000000010400788c */ /* 0x004fd2000bf05270 */
[----:B------:R-:W-:Y:S05]  /*2ba0*/  BRA.U UP0, `(.L_x_45) ;  /* 0x0000000100447547 */ /* 0x000fea000b800000 */
[----:B------:R-:W2:Y:S01]  /*2bb0*/  LDCU.128 UR8, c[0x0][0xb10] ;  /* 0x00016200ff0877ac */ /* 0x000ea20008000c00 */
[----:B------:R-:W4:Y:S01]  /*2bc0*/  LDCU UR12, c[0x0][0xb0c] ;  /* 0x00016180ff0c77ac */ /* 0x000f220008000800 */
[----:B------:R-:W1:Y:S01]  /*2bd0*/  LDCU UR13, c[0x0][0xb20] ;  /* 0x00016400ff0d77ac */ /* 0x000e620008000800 */
[----:B--2---:R-:W-:Y:S02]  /*2be0*/  UIMAD.WIDE.U32 UR6, UR62, UR8, URZ ;  /* 0x000000083e0672a5 */ /* 0x004fe4000f8e00ff */
[----:B------:R-:W-:Y:S02]  /*2bf0*/  UIMAD.WIDE.U32 UR4, UR61, UR11, URZ ;  /* 0x0000000b3d0472a5 */ /* 0x000fe4000f8e00ff */
[----:B----4-:R-:W-:Y:S02]  /*2c00*/  UISETP.NE.AND UP2, UPT, UR12, 0x1, UPT ;  /* 0x000000010c00788c */ /* 0x010fe4000bf45270 */
[----:B------:R-:W-:Y:S01]  /*2c10*/  UISETP.NE.AND UP0, UPT, UR10, 0x1, UPT ;  /* 0x000000010a00788c */ /* 0x000fe2000bf05270 */
[----:B------:R-:W-:-:S02]  /*2c20*/  UMOV UR6, UR7 ;  /* 0x0000000700067c82 */ /* 0x000fc40008000000 */
[----:B------:R-:W-:Y:S01]  /*2c30*/  UMOV UR4, UR5 ;  /* 0x0000000500047c82 */ /* 0x000fe20008000000 */
[----:B------:R-:W-:Y:S02]  /*2c40*/  USHF.R.U32.HI UR9, URZ, UR9, UR6 ;  /* 0x00000009ff097299 */ /* 0x000fe40008011606 */
[----:B-1----:R-:W-:Y:S02]  /*2c50*/  USHF.R.U32.HI UR4, URZ, UR13, UR4 ;  /* 0x0000000dff047299 */ /* 0x002fe40008011604 */
[----:B------:R-:W-:Y:S02]  /*2c60*/  USEL UR5, UR62, UR9, !UP2 ;  /* 0x000000093e057287 */ /* 0x000fe4000d000000 */
[----:B------:R-:W-:-:S04]  /*2c70*/  USEL UR4, UR61, UR4, !UP0 ;  /* 0x000000043d047287 */ /* 0x000fc8000c000000 */
[----:B------:R-:W-:Y:S02]  /*2c80*/  UIADD3 UR6, UPT, UPT, UR5, -UR4, URZ ;  /* 0x8000000405067290 */ /* 0x000fe4000fffe0ff */
[----:B------:R-:W-:Y:S02]  /*2c90*/  UIADD3 UR4, UPT, UPT, -UR5, UR4, URZ ;  /* 0x0000000405047290 */ /* 0x000fe4000fffe1ff */
[----:B------:R-:W-:Y:S02]  /*2ca0*/  UIMAD UR61, UR6, UR10, UR61 ;  /* 0x0000000a063d72a4 */ /* 0x000fe4000f8e023d */
[----:B------:R-:W-:-:S12]  /*2cb0*/  UIMAD UR62, UR4, UR12, UR62 ;  /* 0x0000000c043e72a4 */ /* 0x000fd8000f8e023e */
.L_x_45:
[----:B------:R-:W-:Y:S01]  /*2cc0*/  VIADD R11, R11, 0x1 ;  /* 0x000000010b0b7836 */ /* 0x000fe20000000000 */
[----:B------:R-:W-:Y:S02]  /*2cd0*/  R2UR UR5, R55 ;  /* 0x00000000370572ca */ /* 0x000fe400000e0000 */
[----:B------:R-:W-:Y:S02]  /*2ce0*/  R2UR UR4, R54 ;  /* 0x00000000360472ca */ /* 0x000fe400000e0000 */
[C---:B------:R-:W-:Y:S02]  /*2cf0*/  ISETP.NE.AND P0, PT, R11.reuse, 0x2, PT ;  /* 0x000000020b00780c */ /* 0x040fe40003f05270 */
[----:B------:R-:W-:Y:S02]  /*2d00*/  PLOP3.LUT P2, PT, PT, PT, PT, 0x80, 0x8 ;  /* 0x000000000008781c */ /* 0x000fe40003f4f070 */
[----:B-1----:R-:W-:Y:S02]  /*2d10*/  SEL R0, RZ, 0x1, P0 ;  /* 0x00000001ff007807 */ /* 0x002fe40000000000 */
[----:B------:R-:W-:-:S02]  /*2d20*/  SEL R11, R11, RZ, P0 ;  /* 0x000000ff0b0b7207 */ /* 0x000fc40000000000 */
[----:B------:R-:W-:Y:S01]  /*2d30*/  LOP3.LUT R10, R10, R0, RZ, 0x3c, !PT ;  /* 0x000000000a0a7212 */ /* 0x000fe200078e3cff */
[----:B------:R-:W-:Y:S02]  /*2d40*/  UIADD3 UR25, UPT, UPT, UR62, UR5, URZ ;  /* 0x000000053e197290 */ /* 0x000fe4000fffe0ff */
[----:B------:R-:W-:Y:S01]  /*2d50*/  UIADD3 UR27, UPT, UPT, UR61, UR4, URZ ;  /* 0x000000043d1b7290 */ /* 0x000fe2000fffe0ff */
[----:B------:R-:W-:Y:S11]  /*2d60*/  BRA.U UP1, `(.L_x_46) ;  /* 0xffffffe901f07547 */ /* 0x000ff6000b83ffff */
[----:B------:R-:W-:Y:S01]  /*2d70*/  UIADD3 UR22, UPT, UPT, UR22, 0x18, URZ ;  /* 0x0000001816167890 */ /* 0x000fe2000fffe0ff */
[----:B------:R-:W-:-:S03]  /*2d80*/  SHF.L.U32 R2, R12, 0x1f, RZ ;  /* 0x0000001f0c027819 */ /* 0x000fc600000006ff */
[----:B------:R-:W-:-:S09]  /*2d90*/  ULEA UR4, UR29, UR22, 0x3 ;  /* 0x000000161d047291 */ /* 0x000fd2000f8e18ff */
[----:B------:R-:W1:Y:S02]  /*2da0*/  SYNCS.PHASECHK.TRANS64.TRYWAIT P0, [UR4], R2 ;  /* 0x00000002ff0075a7 */ /* 0x000e640008001104 */
[----:B-1----:R-:W-:Y:S05]  /*2db0*/  @!P0 BRA `(.L_x_47) ;  /* 0x0000005000848947 */ /* 0x002fea0003800000 */
.L_x_130:
[----:B------:R-:W-:-:S04]  /*2dc0*/  UIADD3 UR4, UPT, UPT, UR29, 0x1, URZ ;  /* 0x000000011d047890 */ /* 0x000fc8000fffe0ff */
[----:B------:R-:W-:-:S04]  /*2dd0*/  UISETP.NE.AND UP0, UPT, UR4, 0x3, UPT ;  /* 0x000000030400788c */ /* 0x000fc8000bf05270 */
[----:B------:R-:W-:Y:S02]  /*2de0*/  USEL UR6, URZ, 0x1, UP0 ;  /* 0x00000001ff067887 */ /* 0x000fe40008000000 */
[----:B------:R-:W-:-:S04]  /*2df0*/  USEL UR4, UR4, URZ, UP0 ;  /* 0x000000ff04047287 */ /* 0x000fc80008000000 */
[----:B------:R-:W-:Y:S01]  /*2e00*/  ULEA UR5, UR4, UR22, 0x3 ;  /* 0x0000001604057291 */ /* 0x000fe2000f8e18ff */
[----:B------:R-:W-:-:S04]  /*2e10*/  LOP3.LUT R12, R12, UR6, RZ, 0x3c, !PT ;  /* 0x000000060c0c7c12 */ /* 0x000fc8000f8e3cff */
[----:B-1----:R-:W-:-:S04]  /*2e20*/  SHF.L.U32 R2, R12, 0x1f, RZ ;  /* 0x0000001f0c027819 */ /* 0x002fc800000006ff */
[----:B------:R-:W1:Y:S02]  /*2e30*/  SYNCS.PHASECHK.TRANS64.TRYWAIT P0, [UR5], R2 ;  /* 0x00000002ff0075a7 */ /* 0x000e640008001105 */
[----:B-1----:R-:W-:Y:S05]  /*2e40*/  @!P0 BRA `(.L_x_48) ;  /* 0x0000005000788947 */ /* 0x002fea0003800000 */
.L_x_132:
[----:B------:R-:W-:-:S04]  /*2e50*/  UIADD3 UR4, UPT, UPT, UR4, 0x1, URZ ;  /* 0x0000000104047890 */ /* 0x000fc8000fffe0ff */
[----:B------:R-:W-:-:S04]  /*2e60*/  UISETP.NE.AND UP0, UPT, UR4, 0x3, UPT ;  /* 0x000000030400788c */ /* 0x000fc8000bf05270 */
[----:B------:R-:W-:Y:S02]  /*2e70*/  USEL UR5, URZ, 0x1, UP0 ;  /* 0x00000001ff057887 */ /* 0x000fe40008000000 */
[----:B------:R-:W-:-:S04]  /*2e80*/  USEL UR4, UR4, URZ, UP0 ;  /* 0x000000ff04047287 */ /* 0x000fc80008000000 */
[----:B------:R-:W-:Y:S01]  /*2e90*/  ULEA UR4, UR4, UR22, 0x3 ;  /* 0x0000001604047291 */ /* 0x000fe2000f8e18ff */
[----:B-1----:R-:W-:-:S04]  /*2ea0*/  LOP3.LUT R2, R12, UR5, RZ, 0x3c, !PT ;  /* 0x000000050c027c12 */ /* 0x002fc8000f8e3cff */
[----:B------:R-:W-:Y:S01]  /*2eb0*/  SHF.L.U32 R2, R2, 0x1f, RZ ;  /* 0x0000001f02027819 */ /* 0x000fe200000006ff */
[----:B------:R-:W-:-:S07]  /*2ec0*/  IMAD.U32 R0, RZ, RZ, UR4 ;  /* 0x00000004ff007e24 */ /* 0x000fce000f8e00ff */
.L_x_49:
[----:B-1----:R1:W2:Y:S02]  /*2ed0*/  SYNCS.PHASECHK.TRANS64.TRYWAIT P0, [R0+URZ], R2 ;  /* 0x00000002000075a7 */ /* 0x0022a400080011ff */
[----:B--2---:R-:W-:Y:S05]  /*2ee0*/  @!P0 NANOSLEEP.SYNCS 0x989680 ;  /* 0x009896800000895d */ /* 0x004fea0003900000 */
[----:B------:R-:W2:Y:S02]  /*2ef0*/  @!P0 SYNCS.PHASECHK.TRANS64 P0, [R0+URZ], R2 ;  /* 0x00000002000085a7 */ /* 0x000ea400080010ff */
[----:B--2---:R-:W-:Y:S05]  /*2f00*/  @P0 EXIT ;  /* 0x000000000000094d */ /* 0x004fea0003800000 */
[----:B------:R-:W-:Y:S05]  /*2f10*/  BRA `(.L_x_49) ;  /* 0xfffffffc00ec7947 */ /* 0x000fea000383ffff */
.L_x_22:
[----:B------:R-:W-:-:S04]  /*2f20*/  UISETP.NE.AND UP0, UPT, UR63, URZ, UPT ;  /* 0x000000ff3f00728c */ /* 0x000fc8000bf05270 */
[----:B------:R-:W-:-:S09]  /*2f30*/  UISETP.NE.OR UP0, UPT, UR22, 0x1, UP0 ;  /* 0x000000011600788c */ /* 0x000fd20008705670 */
[----:B------:R-:W-:Y:S05]  /*2f40*/  BRA.U UP0, `(.L_x_50) ;  /* 0x0000000500487547 */ /* 0x000fea000b800000 */
[----:B------:R-:W-:Y:S01]  /*2f50*/  ISETP.GE.U32.AND P2, PT, R0, 0x4, PT ;  /* 0x000000040000780c */ /* 0x000fe20003f46070 */
[----:B------:R-:W-:Y:S01]  /*2f60*/  IMAD.MOV.U32 R12, RZ, RZ, 0x1 ;  /* 0x00000001ff0c7424 */ /* 0x000fe200078e00ff */
[----:B------:R-:W-:Y:S02]  /*2f70*/  CS2R R10, SRZ ;  /* 0x00000000000a7805 */ /* 0x000fe4000001ff00 */
[----:B------:R-:W-:Y:S01]  /*2f80*/  CS2R R8, SRZ ;  /* 0x0000000000087805 */ /* 0x000fe2000001ff00 */
[----:B------:R-:W-:Y:S01]  /*2f90*/  UMOV UR6, 0x400 ;  /* 0x0000040000067882 */ /* 0x000fe20000000000 */
[----:B------:R-:W-:Y:S01]  /*2fa0*/  UMOV UR5, URZ ;  /* 0x000000ff00057c82 */ /* 0x000fe20008000000 */
[----:B------:R-:W-:-:S12]  /*2fb0*/  ULEA UR6, UR63, UR6, 0x18 ;  /* 0x000000063f067291 */ /* 0x000fd8000f8ec0ff */
.L_x_54:
[----:B------:R-:W-:Y:S02]  /*2fc0*/  LEA R2, R8, UR6, 0x3 ;  /* 0x0000000608027c11 */ /* 0x000fe4000f8e18ff */
[----:B------:R-:W-:-:S03]  /*2fd0*/  SHF.L.U32 R4, R9, 0x1f, RZ ;  /* 0x0000001f09047819 */ /* 0x000fc600000006ff */
[----:B------:R-:W-:Y:S01]  /*2fe0*/  VIADD R5, R2, 0xe0 ;  /* 0x000000e002057836 */ /* 0x000fe20000000000 */
[----:B------:R-:W2:Y:S02]  /*2ff0*/  SYNCS.PHASECHK.TRANS64.TRYWAIT P0, [R2+URZ+0xd0], R4 ;  /* 0x0000d004020075a7 */ /* 0x000ea400080011ff */
[----:B--2---:R-:W-:Y:S05]  /*3000*/  @!P0 BRA `(.L_x_51) ;  /* 0x0000005000208947 */ /* 0x004fea0003800000 */
.L_x_133:
[----:B------:R-:W-:Y:S01]  /*3010*/  ULEA UR4, UR5, UR6, 0x3 ;  /* 0x0000000605047291 */ /* 0x000fe2000f8e18ff */
[----:B--2---:R-:W-:Y:S01]  /*3020*/  PRMT R2, RZ, 0x654, R5 ;  /* 0x00000654ff027816 */ /* 0x004fe20000000005 */
[----:B------:R-:W-:Y:S01]  /*3030*/  @!P2 IMAD.MOV.U32 R4, RZ, RZ, 0x10 ;  /* 0x00000010ff04a424 */ /* 0x000fe200078e00ff */
[----:B------:R-:W-:Y:S01]  /*3040*/  SHF.L.U32 R5, R12, 0x1f, RZ ;  /* 0x0000001f0c057819 */ /* 0x000fe200000006ff */
[----:B------:R-:W-:Y:S01]  /*3050*/  UIADD3 UR7, UPT, UPT, UR4, 0x70, URZ ;  /* 0x0000007004077890 */ /* 0x000fe2000fffe0ff */
[----:B------:R2:W-:Y:S05]  /*3060*/  SYNCS.ARRIVE.TRANS64.RED.A1T0 RZ, [R2+URZ], RZ ;  /* 0x000000ff02ff79a7 */ /* 0x0005ea00081004ff */
[----:B------:R-:W-:Y:S01]  /*3070*/  IMAD.U32 R6, RZ, RZ, UR7 ;  /* 0x00000007ff067e24 */ /* 0x000fe2000f8e00ff */
[----:B------:R-:W3:Y:S04]  /*3080*/  SYNCS.PHASECHK.TRANS64.TRYWAIT P0, [UR4+0x80], R5 ;  /* 0x00008005ff0075a7 */ /* 0x000ee80008001104 */
[----:B------:R-:W-:Y:S01]  /*3090*/  PRMT R6, R0, 0x654, R6 ;  /* 0x0000065400067816 */ /* 0x000fe20000000006 */
[----:B--23--:R-:W-:Y:S06]  /*30a0*/  @!P0 BRA `(.L_x_52) ;  /* 0x00000050000c8947 */ /* 0x00cfec0003800000 */
.L_x_135:
[----:B------:R-:W-:Y:S01]  /*30b0*/  ULEA UR8, UR5, UR6, 0x4 ;  /* 0x0000000605087291 */ /* 0x000fe2000f8e20ff */
[----:B------:R-:W-:Y:S01]  /*30c0*/  SEL R3, R6, R3, !P2 ;  /* 0x0000000306037207 */ /* 0x000fe20005000000 */
[----:B------:R-:W-:Y:S01]  /*30d0*/  UIADD3 UR9, UPT, UPT, UR4, 0x70, URZ ;  /* 0x0000007004097890 */ /* 0x000fe2000fffe0ff */
[----:B--2---:R-:W-:Y:S01]  /*30e0*/  LEA R2, R11, UR6, 0x3 ;  /* 0x000000060b027c11 */ /* 0x004fe2000f8e18ff */
[----:B------:R-:W-:Y:S01]  /*30f0*/  UIADD3 UR8, UPT, UPT, UR8, 0x100, URZ ;  /* 0x0000010008087890 */ /* 0x000fe2000fffe0ff */
[----:B------:R2:W-:Y:S01]  /*3100*/  @!P2 SYNCS.ARRIVE.TRANS64.RED RZ, [R3+URZ], R4 ;  /* 0x0000000403ffa9a7 */ /* 0x0005e200080004ff */
[----:B------:R-:W-:Y:S01]  /*3110*/  UIADD3 UR4, UPT, UPT, UR5, 0x1, URZ ;  /* 0x0000000105047890 */ /* 0x000fe2000fffe0ff */
[----:B------:R-:W-:-:S03]  /*3120*/  VIADD R8, R8, 0x1 ;  /* 0x0000000108087836 */ /* 0x000fc60000000000 */
[----:B------:R-:W-:Y:S02]  /*3130*/  UISETP.NE.AND UP0, UPT, UR4, 0x2, UPT ;  /* 0x000000020400788c */ /* 0x000fe4000bf05270 */
[----:B------:R-:W-:Y:S01]  /*3140*/  ISETP.NE.AND P0, PT, R8, 0x2, PT ;  /* 0x000000020800780c */ /* 0x000fe20003f05270 */
[----:B------:R-:W-:Y:S06]  /*3150*/  UGETNEXTWORKID.BROADCAST [UR8], [UR9] ;  /* 0x00000000080073ca */ /* 0x000fec0008000100 */
[----:B------:R-:W-:Y:S02]  /*3160*/  USEL UR7, URZ, 0x1, UP0 ;  /* 0x00000001ff077887 */ /* 0x000fe40008000000 */
[----:B------:R-:W-:-:S04]  /*3170*/  USEL UR5, UR4, URZ, UP0 ;  /* 0x000000ff04057287 */ /* 0x000fc80008000000 */
[----:B------:R-:W-:Y:S02]  /*3180*/  LOP3.LUT R12, R12, UR7, RZ, 0x3c, !PT ;  /* 0x000000070c0c7c12 */ /* 0x000fe4000f8e3cff */
[----:B--2---:R-:W-:-:S04]  /*3190*/  SHF.L.U32 R4, R10, 0x1f, RZ ;  /* 0x0000001f0a047819 */ /* 0x004fc800000006ff */
[----:B------:R-:W2:Y:S02]  /*31a0*/  SYNCS.PHASECHK.TRANS64.TRYWAIT P1, [R2+URZ+0x70], R4 ;  /* 0x00007004020075a7 */ /* 0x000ea400080211ff */
[----:B--2---:R-:W-:Y:S05]  /*31b0*/  @!P1 BRA `(.L_x_53) ;  /* 0x0000004c00e09947 */ /* 0x004fea0003800000 */
.L_x_136:
[C---:B--2---:R-:W-:Y:S01]  /*31c0*/  LEA R4, R11.reuse, UR6, 0x4 ;  /* 0x000000060b047c11 */ /* 0x044fe2000f8e20ff */
[----:B------:R-:W-:Y:S01]  /*31d0*/  VIADD R2, R2, 0x80 ;  /* 0x0000008002027836 */ /* 0x000fe20000000000 */
[----:B------:R-:W-:Y:S01]  /*31e0*/  SEL R8, R8, RZ, P0 ;  /* 0x000000ff08087207 */ /* 0x000fe20000000000 */
[----:B------:R-:W-:-:S03]  /*31f0*/  VIADD R11, R11, 0x1 ;  /* 0x000000010b0b7836 */ /* 0x000fc60000000000 */
[----:B------:R-:W2:Y:S01]  /*3200*/  LDS.128 R4, [R4+0x100] ;  /* 0x0001000004047984 */ /* 0x000ea20000000c00 */
[----:B------:R-:W-:Y:S02]  /*3210*/  PRMT R2, RZ, 0x654, R2 ;  /* 0x00000654ff027816 */ /* 0x000fe40000000002 */
[C---:B------:R-:W-:Y:S01]  /*3220*/  ISETP.NE.AND P1, PT, R11.reuse, 0x2, PT ;  /* 0x000000020b00780c */ /* 0x040fe20003f25270 */
[----:B------:R-:W-:Y:S01]  /*3230*/  @!PT LDS RZ, [RZ] ;  /* 0x00000000fffff984 */ /* 0x000fe20000000800 */
[----:B------:R-:W-:Y:S01]  /*3240*/  @!PT LDS RZ, [RZ] ;  /* 0x00000000fffff984 */ /* 0x000fe20000000800 */
[----:B------:R-:W-:Y:S01]  /*3250*/  @!PT LDS RZ, [RZ] ;  /* 0x00000000fffff984 */ /* 0x000fe20000000800 */
[----:B------:R-:W-:Y:S01]  /*3260*/  @!PT LDS RZ, [RZ] ;  /* 0x00000000fffff984 */ /* 0x000fe20000000800 */
[----:B------:R3:W-:Y:S06]  /*3270*/  MEMBAR.ALL.CTA ;  /* 0x0000000000007992 */ /* 0x0007ec0000008000 */
[----:B---3--:R-:W3:Y:S01]  /*3280*/  FENCE.VIEW.ASYNC.S ;  /* 0x00000000000073c6 */ /* 0x008ee20000000000 */
[----:B------:R-:W-:Y:S01]  /*3290*/  SEL R11, R11, RZ, P1 ;  /* 0x000000ff0b0b7207 */ /* 0x000fe20000800000 */
[----:B---3--:R3:W-:Y:S01]  /*32a0*/  SYNCS.ARRIVE.TRANS64.RED.A1T0 RZ, [R2+URZ], RZ ;  /* 0x000000ff02ff79a7 */ /* 0x0087e200081004ff */
[----:B--2---:R-:W-:-:S02]  /*32b0*/  LOP3.LUT P3, RZ, R6, 0x1, RZ, 0xc0, !PT ;  /* 0x0000000106ff7812 */ /* 0x004fc4000786c0ff */
[----:B------:R-:W-:-:S04]  /*32c0*/  SEL R4, RZ, 0x1, P1 ;  /* 0x00000001ff047807 */ /* 0x000fc80000800000 */
[----:B------:R-:W-:Y:S02]  /*32d0*/  LOP3.LUT R10, R10, R4, RZ, 0x3c, !PT ;  /* 0x000000040a0a7212 */ /* 0x000fe400078e3cff */
[----:B---3--:R-:W-:-:S04]  /*32e0*/  SEL R2, RZ, 0x1, P0 ;  /* 0x00000001ff027807 */ /* 0x008fc80000000000 */
[----:B------:R-:W-:Y:S01]  /*32f0*/  LOP3.LUT R9, R9, R2, RZ, 0x3c, !PT ;  /* 0x0000000209097212 */ /* 0x000fe200078e3cff */
[----:B------:R-:W-:Y:S06]  /*3300*/  @P3 BRA `(.L_x_54) ;  /* 0xfffffffc002c3947 */ /* 0x000fec000383ffff */
[----:B------:R-:W-:Y:S01]  /*3310*/  ULEA UR4, UR5, UR6, 0x3 ;  /* 0x0000000605047291 */ /* 0x000fe2000f8e18ff */
[----:B------:R-:W-:-:S08]  /*3320*/  SHF.L.U32 R2, R12, 0x1f, RZ ;  /* 0x0000001f0c027819 */ /* 0x000fd000000006ff */
[----:B------:R-:W2:Y:S02]  /*3330*/  SYNCS.PHASECHK.TRANS64 P0, [UR4+0x80], R2 ;  /* 0x00008002ff0075a7 */ /* 0x000ea40008001004 */
[----:B--2---:R-:W-:Y:S05]  /*3340*/  @P0 BRA `(.L_x_55) ;  /* 0x0000000000080947 */ /* 0x004fea0003800000 */
[----:B------:R-:W2:Y:S02]  /*3350*/  SYNCS.PHASECHK.TRANS64.TRYWAIT P0, [UR4+0x80], R2 ;  /* 0x00008002ff0075a7 */ /* 0x000ea40008001104 */
[----:B--2---:R-:W-:Y:S05]  /*3360*/  @!P0 BRA `(.L_x_56) ;  /* 0x0000004c00888947 */ /* 0x004fea0003800000 */
.L_x_55:
[----:B------:R-:W-:-:S04]  /*3370*/  UIADD3 UR7, UPT, UPT, UR5, 0x1, URZ ;  /* 0x0000000105077890 */ /* 0x000fc8000fffe0ff */
[----:B------:R-:W-:-:S04]  /*3380*/  UISETP.NE.AND UP0, UPT, UR7, 0x2, UPT ;  /* 0x000000020700788c */ /* 0x000fc8000bf05270 */
[----:B------:R-:W-:Y:S02]  /*3390*/  USEL UR8, URZ, 0x1, UP0 ;  /* 0x00000001ff087887 */ /* 0x000fe40008000000 */
[----:B------:R-:W-:-:S04]  /*33a0*/  USEL UR7, UR7, URZ, UP0 ;  /* 0x000000ff07077287 */ /* 0x000fc80008000000 */
[----:B------:R-:W-:Y:S01]  /*33b0*/  ULEA UR7, UR7, UR6, 0x3 ;  /* 0x0000000607077291 */ /* 0x000fe2000f8e18ff */
[----:B--2---:R-:W-:-:S04]  /*33c0*/  LOP3.LUT R2, R12, UR8, RZ, 0x3c, !PT ;  /* 0x000000080c027c12 */ /* 0x004fc8000f8e3cff */
[----:B------:R-:W-:-:S04]  /*33d0*/  SHF.L.U32 R0, R2, 0x1f, RZ ;  /* 0x0000001f02007819 */ /* 0x000fc800000006ff */
[----:B------:R-:W2:Y:S02]  /*33e0*/  SYNCS.PHASECHK.TRANS64 P0, [UR7+0x80], R0 ;  /* 0x00008000ff0075a7 */ /* 0x000ea40008001007 */
[----:B-12---:R-:W-:Y:S05]  /*33f0*/  @P0 EXIT ;  /* 0x000000000000094d */ /* 0x006fea0003800000 */
[----:B------:R-:W-:Y:S02]  /*3400*/  SHF.L.U32 R2, R2, 0x1f, RZ ;  /* 0x0000001f02027819 */ /* 0x000fe400000006ff */
[----:B------:R-:W-:-:S07]  /*3410*/  MOV R0, UR7 ;  /* 0x0000000700007c02 */ /* 0x000fce0008000f00 */
.L_x_57:
[----:B-1----:R1:W2:Y:S02]  /*3420*/  SYNCS.PHASECHK.TRANS64.TRYWAIT P0, [R0+URZ+0x80], R2 ;  /* 0x00008002000075a7 */ /* 0x0022a400080011ff */
[----:B--2---:R-:W-:Y:S05]  /*3430*/  @!P0 NANOSLEEP.SYNCS 0x989680 ;  /* 0x009896800000895d */ /* 0x004fea0003900000 */
[----:B------:R-:W2:Y:S02]  /*3440*/  @!P0 SYNCS.PHASECHK.TRANS64 P0, [R0+URZ+0x80], R2 ;  /* 0x00008002000085a7 */ /* 0x000ea400080010ff */
[----:B--2---:R-:W-:Y:S05]  /*3450*/  @P0 EXIT ;  /* 0x000000000000094d */ /* 0x004fea0003800000 */
[----:B------:R-:W-:Y:S05]  /*3460*/  BRA `(.L_x_57) ;  /* 0xfffffffc00ec7947 */ /* 0x000fea000383ffff */
.L_x_50:
[----:B------:R-:W-:Y:S05]  /*3470*/  BRA.U UP4, `(.L_x_58) ;  /* 0x0000001504047547 */ /* 0x000fea000b800000 */
[----:B------:R-:W-:Y:S01]  /*3480*/  UMOV UR4, 0x40 ;  /* 0x0000004000047882 */ /* 0x000fe20000000000 */
[----:B------:R-:W-:Y:S01]  /*3490*/  NOP ;  /* 0x0000000000007918 */ /* 0x000fe20000000000 */
[----:B------:R-:W-:Y:S01]  /*34a0*/  ULEA UR5, UR63, UR4, 0x18 ;  /* 0x000000043f057291 */ /* 0x000fe2000f8ec0ff */
[----:B------:R-:W-:Y:S02]  /*34b0*/  UMOV UR6, 0x400 ;  /* 0x0000040000067882 */ /* 0x000fe40000000000 */
[----:B------:R-:W-:-:S06]  /*34c0*/  ULEA UR6, UR63, UR6, 0x18 ;  /* 0x000000063f067291 */ /* 0x000fcc000f8ec0ff */
[----:B------:R-:W2:Y:S02]  /*34d0*/  LDS.U8 R0, [UR5+0x1c] ;  /* 0x00001c05ff007984 */ /* 0x000ea40008000000 */
[----:B--2---:R-:W-:-:S13]  /*34e0*/  ISETP.NE.AND P0, PT, R0, RZ, PT ;  /* 0x000000ff0000720c */ /* 0x004fda0003f05270 */
[----:B------:R-:W-:Y:S05]  /*34f0*/  @P0 BRA `(.L_x_59) ;  /* 0x0000000000580947 */ /* 0x000fea0003800000 */
[----:B------:R-:W-:-:S13]  /*3500*/  ELECT P0, URZ, PT ;  /* 0x0000000000ff782f */ /* 0x000fda0003800000 */
[----:B------:R-:W-:Y:S05]  /*3510*/  @!P0 BRA `(.L_x_60) ;  /* 0x0000000000608947 */ /* 0x000fea0003800000 */
[----:B------:R-:W-:Y:S01]  /*3520*/  UMOV UR4, 0x10 ;  /* 0x0000001000047882 */ /* 0x000fe20000000000 */
[----:B------:R-:W-:Y:S01]  /*3530*/  HFMA2 R0, -RZ, RZ, 0, 5.9604644775390625e-08 ;  /* 0x00000001ff007431 */ /* 0x000fe200000001ff */
[----:B------:R-:W-:-:S03]  /*3540*/  MOV R3, 0xffff ;  /* 0x0000ffff00037802 */ /* 0x000fc60000000f00 */
[----:B------:R-:W-:Y:S04]  /*3550*/  DEPBAR.LE SB2, 0x36 ;  /* 0x0000ad800000791a */ /* 0x000fe80000000000 */
[----:B------:R-:W2:Y:S02]  /*3560*/  UTCATOMSWS.FIND_AND_SET.ALIGN UP0, UR4, UR4 ;  /* 0x00000004000475e3 */ /* 0x000ea40008000800 */
[----:B--2---:R-:W-:Y:S01]  /*3570*/  MOV R4, UR4 ;  /* 0x0000000400047c02 */ /* 0x004fe20008000f00 */
[----:B------:R-:W-:Y:S06]  /*3580*/  BRA.U UP0, `(.L_x_61) ;  /* 0x0000000100187547 */ /* 0x000fec000b800000 */
.L_x_62:
[----:B------:R-:W-:Y:S05]  /*3590*/  NANOSLEEP 0x64 ;  /* 0x000000640000795d */ /* 0x000fea0003800000 */
[----:B------:R-:W-:-:S05]  /*35a0*/  UMOV UR4, 0x10 ;  /* 0x0000001000047882 */ /* 0x000fca0000000000 */
[----:B------:R-:W-:Y:S04]  /*35b0*/  DEPBAR.LE SB2, 0x36 ;  /* 0x0000ad800000791a */ /* 0x000fe80000000000 */
[----:B------:R-:W2:Y:S02]  /*35c0*/  UTCATOMSWS.FIND_AND_SET.ALIGN UP0, UR4, UR4 ;  /* 0x00000004000475e3 */ /* 0x000ea40008000800 */
[----:B--2---:R-:W-:Y:S01]  /*35d0*/  MOV R4, UR4 ;  /* 0x0000000400047c02 */ /* 0x004fe20008000f00 */
[----:B------:R-:W-:Y:S05]  /*35e0*/  BRA.U !UP0, `(.L_x_62) ;  /* 0xfffffffd08e87547 */ /* 0x000fea000b83ffff */
.L_x_61:
[-C--:B------:R-:W-:Y:S02]  /*35f0*/  SHF.L.U32 R3, R3, R4.reuse, RZ ;  /* 0x0000000403037219 */ /* 0x080fe400000006ff */
[----:B------:R-:W-:Y:S01]  /*3600*/  SHF.L.U32 R0, R0, R4, RZ ;  /* 0x0000000400007219 */ /* 0x000fe200000006ff */
[----:B------:R-:W-:Y:S02]  /*3610*/  IMAD.SHL.U32 R4, R4, 0x20, RZ ;  /* 0x0000002004047824 */ /* 0x000fe400078e00ff */
[----:B------:R2:W-:Y:S04]  /*3620*/  ATOMS.OR RZ, [UR5+0x14], R3 ;  /* 0x00001403ffff798c */ /* 0x0005e8000b000005 */
[----:B------:R2:W-:Y:S04]  /*3630*/  ATOMS.OR RZ, [UR5+0x18], R0 ;  /* 0x00001800ffff798c */ /* 0x0005e8000b000005 */
[----:B------:R2:W-:Y:S01]  /*3640*/  STS [UR6+0x120], R4 ;  /* 0x00012004ff007988 */ /* 0x0005e20008000806 */
[----:B------:R-:W-:Y:S05]  /*3650*/  BRA `(.L_x_60) ;  /* 0x0000000000107947 */ /* 0x000fea0003800000 */
.L_x_59:
[----:B------:R-:W-:Y:S02]  /*3660*/  MOV R0, 0xffffffff ;  /* 0xffffffff00007802 */ /* 0x000fe40000000f00 */
[----:B------:R-:W-:-:S03]  /*3670*/  MOV R4, 0x36a0 ;  /* 0x000036a000047802 */ /* 0x000fc60000000f00 */
[----:B------:R2:W-:Y:S04]  /*3680*/  STS [UR6+0x120], R0 ;  /* 0x00012000ff007988 */ /* 0x0005e80008000806 */
[----:B-12--5:R-:W-:Y:S05]  /*3690*/  CALL.REL.NOINC `($__internal_1_$__cuda_sm10x_tcgen05_guardrail_trap_phase_invalid_during_alloc) ;  /* 0x0000005000647944 */ /* 0x026fea0003c00000 */
.L_x_60:
[----:B------:R-:W-:Y:S05]  /*36a0*/  WARPSYNC.ALL ;  /* 0x0000000000007948 */ /* 0x000fea0003800000 */
[----:B------:R-:W3:Y:S01]  /*36b0*/  S2UR UR4, SR_CgaCtaId ;  /* 0x00000000000479c3 */ /* 0x000ee20000008800 */
[----:B------:R-:W-:Y:S01]  /*36c0*/  UMOV UR71, 0x400 ;  /* 0x0000040000477882 */ /* 0x000fe20000000000 */
[----:B------:R-:W-:-:S06]  /*36d0*/  NOP ;  /* 0x0000000000007918 */ /* 0x000fcc0000000000 */
[----:B------:R-:W-:Y:S06]  /*36e0*/  BAR.ARV 0x6, 0xa0 ;  /* 0x0182800000007b1d */ /* 0x000fec0000002000 */
[----:B------:R-:W4:Y:S01]  /*36f0*/  LDCU UR7, c[0x0][0x38c] ;  /* 0x00007180ff0777ac */ /* 0x000f220008000800 */
[----:B------:R-:W-:Y:S01]  /*3700*/  LOP3.LUT R2, R2, 0xffff, RZ, 0xc0, !PT ;  /* 0x0000ffff02027812 */ /* 0x000fe200078ec0ff */
[----:B------:R-:W-:Y:S01]  /*3710*/  HFMA2 R11, -RZ, RZ, 0, 5.9604644775390625e-08 ;  /* 0x00000001ff0b7431 */ /* 0x000fe200000001ff */
[----:B------:R-:W-:Y:S01]  /*3720*/  MOV R10, RZ ;  /* 0x000000ff000a7202 */ /* 0x000fe20000000f00 */
[----:B------:R-:W1:Y:S01]  /*3730*/  LDCU UR8, c[0x0][0x38c] ;  /* 0x00007180ff0877ac */ /* 0x000e620008000800 */
[----:B------:R-:W-:-:S02]  /*3740*/  R2UR UR72, R2 ;  /* 0x00000000024872ca */ /* 0x000fc400000e0000 */
[----:B------:R-:W-:Y:S01]  /*3750*/  CS2R R8, SRZ ;  /* 0x0000000000087805 */ /* 0x000fe2000001ff00 */
[----:B------:R-:W-:Y:S01]  /*3760*/  UMOV UR75, URZ ;  /* 0x000000ff004b7c82 */ /* 0x000fe20008000000 */
[----:B------:R-:W-:Y:S01]  /*3770*/  UMOV UR9, URZ ;  /* 0x000000ff00097c82 */ /* 0x000fe20008000000 */
[----:B---3--:R-:W-:Y:S01]  /*3780*/  ULEA UR71, UR4, UR71, 0x18 ;  /* 0x0000004704477291 */ /* 0x008fe2000f8ec0ff */
[----:B------:R-:W-:Y:S01]  /*3790*/  UMOV UR76, 0x0 ;  /* 0x00000000004c7882 */ /* 0x000fe20000000000 */
[----:B------:R-:W-:Y:S02]  /*37a0*/  UMOV UR77, 0x4100910 ;  /* 0x04100910004d7882 */ /* 0x000fe40000000000 */
[----:B------:R-:W-:Y:S02]  /*37b0*/  UIADD3 UR6, UPT, UPT, UR71, 0x6800, URZ ;  /* 0x0000680047067890 */ /* 0x000fe4000fffe0ff */
[----:B------:R-:W-:Y:S02]  /*37c0*/  UIADD3 UR5, UPT, UPT, UR71, 0x1e800, URZ ;  /* 0x0001e80047057890 */ /* 0x000fe4000fffe0ff */
[----:B----4-:R-:W-:Y:S01]  /*37d0*/  UIADD3 UR7, UPT, UPT, UR7, 0x7f, URZ ;  /* 0x0000007f07077890 */ /* 0x010fe2000fffe0ff */
[----:B--2---:R-:W2:Y:S01]  /*37e0*/  LDS R0, [UR71+0x120] ;  /* 0x00012047ff007984 */ /* 0x004ea20008000800 */
[----:B------:R-:W-:-:S02]  /*37f0*/  USHF.R.U32.HI UR6, URZ, 0x4, UR6 ;  /* 0x00000004ff067899 */ /* 0x000fc40008011606 */
[----:B------:R-:W-:Y:S02]  /*3800*/  USHF.R.S32.HI UR4, URZ, 0x1f, UR7 ;  /* 0x0000001fff047899 */ /* 0x000fe40008011407 */
[----:B------:R-:W-:Y:S02]  /*3810*/  USHF.R.U32.HI UR5, URZ, 0x4, UR5 ;  /* 0x00000004ff057899 */ /* 0x000fe40008011605 */
[----:B------:R-:W-:Y:S02]  /*3820*/  ULEA.HI UR4, UR4, UR7, URZ, 0x7 ;  /* 0x0000000704047291 */ /* 0x000fe4000f8f38ff */
[----:B------:R-:W-:Y:S02]  /*3830*/  ULOP3.LUT UR6, UR6, 0x3fff, URZ, 0xc0, !UPT ;  /* 0x00003fff06067892 */ /* 0x000fe4000f8ec0ff */
[----:B------:R-:W-:Y:S02]  /*3840*/  USHF.R.S32.HI UR10, URZ, 0x7, UR4 ;  /* 0x00000007ff0a7899 */ /* 0x000fe40008011404 */
[----:B------:R-:W-:-:S02]  /*3850*/  ULOP3.LUT UR5, UR5, 0x3fff, URZ, 0xc0, !UPT ;  /* 0x00003fff05057892 */ /* 0x000fc4000f8ec0ff */
[----:B------:R-:W-:Y:S02]  /*3860*/  UISETP.LT.AND UP0, UPT, UR10, 0x1, UPT ;  /* 0x000000010a00788c */ /* 0x000fe4000bf01270 */
[----:B------:R-:W-:Y:S01]  /*3870*/  IMAD.U32 R12, RZ, RZ, UR10 ;  /* 0x0000000aff0c7e24 */ /* 0x000fe2000f8e00ff */
[----:B------:R-:W-:Y:S02]  /*3880*/  ULOP3.LUT UR73, UR6, 0x10000, URZ, 0xfc, !UPT ;  /* 0x0001000006497892 */ /* 0x000fe4000f8efcff */
[----:B------:R-:W-:Y:S02]  /*3890*/  USEL UR4, UR10, 0x1, !UP0 ;  /* 0x000000010a047887 */ /* 0x000fe4000c000000 */
[----:B------:R-:W-:Y:S02]  /*38a0*/  ULOP3.LUT UR74, UR5, 0x10000, URZ, 0xfc, !UPT ;  /* 0x00010000054a7892 */ /* 0x000fe4000f8efcff */
[----:B------:R-:W-:Y:S02]  /*38b0*/  UIADD3 UR4, UPT, UPT, -UR4, URZ, URZ ;  /* 0x000000ff04047290 */ /* 0x000fe4000fffe1ff */
[----:B-1----:R-:W-:-:S04]  /*38c0*/  UISETP.GE.AND UP4, UPT, UR8, 0x1, UPT ;  /* 0x000000010800788c */ /* 0x002fc8000bf86270 */
[----:B------:R-:W-:Y:S01]  /*38d0*/  IMAD.U32 R14, RZ, RZ, UR4 ;  /* 0x00000004ff0e7e24 */ /* 0x000fe2000f8e00ff */
[----:B--2---:R-:W-:-:S13]  /*38e0*/  R2UR UR7, R0 ;  /* 0x00000000000772ca */ /* 0x004fda00000e0000 */
[----:B------:R-:W-:-:S07]  /*38f0*/  IMAD.U32 R15, RZ, RZ, UR7 ;  /* 0x00000007ff0f7e24 */ /* 0x000fce000f8e00ff */
.L_x_69:
[----:B------:R-:W-:Y:S02]  /*3900*/  LEA R0, R10, UR71, 0x3 ;  /* 0x000000470a007c11 */ /* 0x000fe4000f8e18ff */
[----:B------:R-:W-:Y:S02]  /*3910*/  SHF.L.U32 R2, R9, 0x1f, RZ ;  /* 0x0000001f09027819 */ /* 0x000fe400000006ff */
[----:B------:R-:W-:Y:S01]  /*3920*/  PLOP3.LUT P0, PT, PT, PT, UP4, 0x80, 0x8 ;  /* 0x000000000008781c */ /* 0x000fe20003f0f048 */
[----:B------:R-:W-:Y:S01]  /*3930*/  VIADD R3, R0, 0x80 ;  /* 0x0000008000037836 */ /* 0x000fe20000000000 */
[----:B-1----:R-:W1:Y:S02]  /*3940*/  SYNCS.PHASECHK.TRANS64.TRYWAIT P1, [R0+URZ+0x70], R2 ;  /* 0x00007002000075a7 */ /* 0x002e6400080211ff */
[----:B-1----:R-:W-:Y:S09]  /*3950*/  @!P1 BRA `(.L_x_63) ;  /* 0x0000004800249947 */ /* 0x002ff20003800000 */
.L_x_138:
[----:B------:R-:W-:Y:S01]  /*3960*/  LEA R4, R10, UR71, 0x4 ;  /* 0x000000470a047c11 */ /* 0x000fe2000f8e20ff */
[----:B------:R-:W-:Y:S01]  /*3970*/  @UP4 ULEA UR4, UR9, UR71, 0x3 ;  /* 0x0000004709044291 */ /* 0x000fe2000f8e18ff */
[----:B------:R-:W-:Y:S01]  /*3980*/  PLOP3.LUT P2, PT, PT, PT, PT, 0x80, 0x8 ;  /* 0x000000000008781c */ /* 0x000fe20003f4f070 */
[----:B------:R-:W-:Y:S01]  /*3990*/  ULEA UR5, UR75, UR71, 0x3 ;  /* 0x000000474b057291 */ /* 0x000fe2000f8e18ff */
[----:B------:R-:W-:Y:S02]  /*39a0*/  PRMT R3, RZ, 0x654, R3 ;  /* 0x00000654ff037816 */ /* 0x000fe40000000003 */
[----:B------:R-:W2:Y:S01]  /*39b0*/  LDS.128 R4, [R4+0x100] ;  /* 0x0001000004047984 */ /* 0x000ea20000000c00 */
[----:B-1----:R-:W-:Y:S02]  /*39c0*/  @P0 SHF.L.U32 R2, R8, 0x1f, RZ ;  /* 0x0000001f08020819 */ /* 0x002fe400000006ff */
[----:B------:R-:W-:Y:S01]  /*39d0*/  SHF.L.U32 R0, R11, 0x1f, RZ ;  /* 0x0000001f0b007819 */ /* 0x000fe200000006ff */
[----:B------:R-:W-:Y:S01]  /*39e0*/  @!PT LDS RZ, [RZ] ;  /* 0x00000000fffff984 */ /* 0x000fe20000000800 */
[----:B------:R-:W-:Y:S01]  /*39f0*/  @!PT LDS RZ, [RZ] ;  /* 0x00000000fffff984 */ /* 0x000fe20000000800 */
[----:B------:R-:W-:Y:S01]  /*3a00*/  @!PT LDS RZ, [RZ] ;  /* 0x00000000fffff984 */ /* 0x000fe20000000800 */
[----:B------:R-:W-:Y:S01]  /*3a10*/  @!PT LDS RZ, [RZ] ;  /* 0x00000000fffff984 */ /* 0x000fe20000000800 */
[----:B------:R1:W-:Y:S06]  /*3a20*/  MEMBAR.ALL.CTA ;  /* 0x0000000000007992 */ /* 0x0003ec0000008000 */
[----:B-1----:R-:W1:Y:S01]  /*3a30*/  FENCE.VIEW.ASYNC.S ;  /* 0x00000000000073c6 */ /* 0x002e620000000000 */
[----:B------:R-:W-:Y:S01]  /*3a40*/  R2UR UR6, R15 ;  /* 0x000000000f0672ca */ /* 0x000fe200000e0000 */
[----:B------:R-:W-:Y:S01]  /*3a50*/  IMAD.U32 R13, RZ, RZ, UR5 ;  /* 0x00000005ff0d7e24 */ /* 0x000fe2000f8e00ff */
[----:B-1----:R1:W-:Y:S01]  /*3a60*/  SYNCS.ARRIVE.TRANS64.RED.A1T0 RZ, [R3+URZ], RZ ;  /* 0x000000ff03ff79a7 */ /* 0x0023e200081004ff */
[----:B------:R1:W3:Y:S01]  /*3a70*/  @P0 SYNCS.PHASECHK.TRANS64.TRYWAIT P2, [UR4], R2 ;  /* 0x00000002ff0005a7 */ /* 0x0002e20008041104 */
[----:B------:R-:W-:Y:S01]  /*3a80*/  ULEA.HI UR4, UR75, UR75, URZ, 0x1 ;  /* 0x0000004b4b047291 */ /* 0x000fe2000f8f08ff */
[----:B--2---:R-:W-:-:S03]  /*3a90*/  LOP3.LUT P1, RZ, R6, 0x1, RZ, 0xc0, !PT ;  /* 0x0000000106ff7812 */ /* 0x004fc6000782c0ff */
[----:B------:R-:W-:-:S04]  /*3aa0*/  ULOP3.LUT UR8, UR4, 0xffe, URZ, 0xc0, !UPT ;  /* 0x00000ffe04087892 */ /* 0x000fc8000f8ec0ff */
[----:B------:R-:W-:Y:S01]  /*3ab0*/  UIADD3 UR8, UPT, UPT, -UR8, UR75, URZ ;  /* 0x0000004b08087290 */ /* 0x000fe2000fffe1ff */
[----:B------:R-:W2:Y:S01]  /*3ac0*/  SYNCS.PHASECHK.TRANS64.TRYWAIT P0, [UR5+0xb0], R0 ;  /* 0x0000b000ff0075a7 */ /* 0x000ea20008001105 */
[----:B------:R-:W-:-:S04]  /*3ad0*/  USHF.L.U32 UR5, UR4, 0x5, URZ ;  /* 0x0000000504057899 */ /* 0x000fc800080006ff */
[----:B------:R-:W-:-:S04]  /*3ae0*/  ULOP3.LUT UR4, UR5, 0xffffffc0, URZ, 0xc0, !UPT ;  /* 0xffffffc005047892 */ /* 0x000fc8000f8ec0ff */
[----:B------:R-:W-:-:S04]  /*3af0*/  UIADD3 UR4, UPT, UPT, UR6, UR4, URZ ;  /* 0x0000000406047290 */ /* 0x000fc8000fffe0ff */
[----:B------:R-:W-:Y:S01]  /*3b00*/  ULEA UR8, UR8, UR4, 0x14 ;  /* 0x0000000408087291 */ /* 0x000fe2000f8ea0ff */
[----:B-123--:R-:W-:Y:S11]  /*3b10*/  @!P0 BRA `(.L_x_64) ;  /* 0x0000004400c88947 */ /* 0x00eff60003800000 */
.L_x_140:
[----:B------:R-:W-:Y:S01]  /*3b20*/  IADD3 R10, PT, PT, R10, 0x1, RZ ;  /* 0x000000010a0a7810 */ /* 0x000fe20007ffe0ff */
[----:B------:R-:W-:Y:S06]  /*3b30*/  BRA.U !UP4, `(.L_x_65) ;  /* 0x000000050cec7547 */ /* 0x000fec000b800000 */
[----:B------:R-:W-:Y:S01]  /*3b40*/  R2UR UR69, R14 ;  /* 0x000000000e4572ca */ /* 0x000fe200000e0000 */
[----:B------:R-:W-:Y:S01]  /*3b50*/  UPLOP3.LUT UP2, UPT, UPT, UPT, UPT, 0x40, 0x4 ;  /* 0x000000000004789c */ /* 0x000fe20003f4e870 */
[----:B------:R-:W-:Y:S01]  /*3b60*/  R2UR UR68, R12 ;  /* 0x000000000c4472ca */ /* 0x000fe200000e0000 */
[----:B------:R-:W-:-:S14]  /*3b70*/  UMOV UR7, UR9 ;  /* 0x0000000900077c82 */ /* 0x000fdc0008000000 */
.L_x_68:
[----:B------:R-:W-:Y:S02]  /*3b80*/  UIADD3 UR69, UPT, UPT, UR69, 0x1, URZ ;  /* 0x0000000145457890 */ /* 0x000fe4000fffe0ff */
[----:B--2---:R-:W-:Y:S02]  /*3b90*/  ULEA UR5, UR7, UR71, 0x3 ;  /* 0x0000004707057291 */ /* 0x004fe4000f8e18ff */
[----:B------:R-:W-:Y:S01]  /*3ba0*/  UISETP.NE.AND UP3, UPT, UR69, URZ, UPT ;  /* 0x000000ff4500728c */ /* 0x000fe2000bf65270 */
[----:B------:R-:W-:Y:S10]  /*3bb0*/  @P2 BRA `(.L_x_66) ;  /* 0x00000000000c2947 */ /* 0x000ff40003800000 */
[----:B-1----:R-:W-:Y:S04]  /*3bc0*/  SHF.L.U32 R2, R8, 0x1f, RZ ;  /* 0x0000001f08027819 */ /* 0x002fe800000006ff */
[----:B------:R-:W1:Y:S02]  /*3bd0*/  SYNCS.PHASECHK.TRANS64.TRYWAIT P0, [UR5], R2 ;  /* 0x00000002ff0075a7 */ /* 0x000e640008001105 */
[----:B-1----:R-:W-:Y:S05]  /*3be0*/  @!P0 BRA `(.L_x_67) ;  /* 0x0000004400b08947 */ /* 0x002fea0003800000 */
.L_x_66:
[----:B------:R-:W-:Y:S01]  /*3bf0*/  UISETP.NE.AND UP0, UPT, UR68, 0x1, UPT ;  /* 0x000000014400788c */ /* 0x000fe2000bf05270 */
[----:B------:R-:W-:Y:S01]  /*3c00*/  PLOP3.LUT P2, PT, PT, PT, PT, 0x80, 0x8 ;  /* 0x000000000008781c */ /* 0x000fe20003f4f070 */
[----:B------:R-:W-:Y:S01]  /*3c10*/  UIADD3 UR9, UPT, UPT, UR7, 0x1, URZ ;  /* 0x0000000107097890 */ /* 0x000fe2000fffe0ff */
[----:B------:R-:W-:Y:S01]  /*3c20*/  MOV.SPILL R3, UR77 ;  /* 0x0000004d00037c02 */ /* 0x000fe20009000f00 */
[----:B------:R-:W-:Y:S01]  /*3c30*/  UIADD3 UR70, UPT, UPT, UR5, 0x18, URZ ;  /* 0x0000001805467890 */ /* 0x000fe2000fffe0ff */
[----:B-1----:R-:W-:Y:S01]  /*3c40*/  MOV.SPILL R2, UR76 ;  /* 0x0000004c00027c02 */ /* 0x002fe20009000f00 */
[----:B------:R-:W-:Y:S01]  /*3c50*/  UISETP.NE.AND UP1, UPT, UR9, 0x3, UPT ;  /* 0x000000030900788c */ /* 0x000fe2000bf25270 */
[----:B------:R-:W-:Y:S01]  /*3c60*/  PLOP3.LUT P0, PT, PT, PT, UP0, 0x80, 0x8 ;  /* 0x000000000008781c */ /* 0x000fe20003f0f008 */
[----:B------:R-:W-:Y:S02]  /*3c70*/  ULEA UR6, UR7, UR74, 0xb ;  /* 0x0000004a07067291 */ /* 0x000fe4000f8e58ff */
[----:B------:R-:W-:Y:S02]  /*3c80*/  USEL UR5, URZ, 0x1, UP1 ;  /* 0x00000001ff057887 */ /* 0x000fe40008800000 */
[----:B------:R-:W-:Y:S02]  /*3c90*/  USEL UR9, UR9, URZ, UP1 ;  /* 0x000000ff09097287 */ /* 0x000fe40008800000 */
[----:B------:R-:W-:Y:S02]  /*3ca0*/  ULEA UR4, UR7, UR73, 0xb ;  /* 0x0000004907047291 */ /* 0x000fe4000f8e58ff */
[----:B------:R-:W-:Y:S01]  /*3cb0*/  @UP0 ULEA UR7, UR9, UR71, 0x3 ;  /* 0x0000004709070291 */ /* 0x000fe2000f8e18ff */
[----:B------:R-:W-:Y:S01]  /*3cc0*/  LOP3.LUT R8, R8, UR5, RZ, 0x3c, !PT ;  /* 0x0000000508087c12 */ /* 0x000fe2000f8e3cff */
[----:B------:R-:W-:Y:S02]  /*3cd0*/  UIADD3 UR22, UPT, UPT, UR6, 0x2, URZ ;  /* 0x0000000206167890 */ /* 0x000fe4000fffe0ff */
[----:B------:R-:W-:Y:S01]  /*3ce0*/  UIADD3 UR18, UPT, UPT, UR4, 0x2, URZ ;  /* 0x0000000204127890 */ /* 0x000fe2000fffe0ff */
[----:B------:R-:W-:Y:S01]  /*3cf0*/  @P0 SHF.L.U32 R0, R8, 0x1f, RZ ;  /* 0x0000001f08000819 */ /* 0x000fe200000006ff */
[----:B------:R-:W-:Y:S02]  /*3d00*/  UIADD3 UR14, UPT, UPT, UR6, 0x4, URZ ;  /* 0x00000004060e7890 */ /* 0x000fe4000fffe0ff */
[----:B------:R-:W-:Y:S01]  /*3d10*/  UIADD3 UR12, UPT, UPT, UR4, 0x4, URZ ;  /* 0x00000004040c7890 */ /* 0x000fe2000fffe0ff */
[----:B------:R2:W3:Y:S01]  /*3d20*/  @P0 SYNCS.PHASECHK.TRANS64.TRYWAIT P2, [UR7], R0 ;  /* 0x00000000ff0005a7 */ /* 0x0004e20008041107 */
[----:B------:R-:W-:Y:S02]  /*3d30*/  UIADD3 UR66, UPT, UPT, UR6, 0x6, URZ ;  /* 0x0000000606427890 */ /* 0x000fe4000fffe0ff */
        /* <DEDUP_REMOVED lines=24> */
[----:B------:R-:W-:Y:S01]  /*3ec0*/  UIADD3 UR68, UPT, UPT, UR68, -0x1, URZ ;  /* 0xffffffff44447890 */ /* 0x000fe2000fffe0ff */
[----:B------:R-:W-:Y:S01]  /*3ed0*/  UMOV UR7, 0x40004040 ;  /* 0x4000404000077882 */ /* 0x000fe20000000000 */
[----:B------:R-:W-:Y:S01]  /*3ee0*/  UMOV UR76, 0x0 ;  /* 0x00000000004c7882 */ /* 0x000fe20000000000 */
[----:B------:R-:W-:Y:S01]  /*3ef0*/  UMOV UR77, 0x4100910 ;  /* 0x04100910004d7882 */ /* 0x000fe20000000000 */
[----:B------:R-:W-:Y:S01]  /*3f00*/  UMOV UR5, 0x40004040 ;  /* 0x4000404000057882 */ /* 0x000fe20000000000 */
[----:B------:R-:W-:Y:S01]  /*3f10*/  UMOV UR23, 0x40004040 ;  /* 0x4000404000177882 */ /* 0x000fe20000000000 */
[----:B------:R1:W-:Y:S01]  /*3f20*/  UTCHMMA gdesc[UR4], gdesc[UR6], tmem[UR8], tmem[UR76], idesc[UR77], UP2 ;  /* 0x00ff4c06040075ea */ /* 0x0003e20009000008 */
[----:B------:R-:W-:Y:S01]  /*3f30*/  UPLOP3.LUT UP2, UPT, UPT, UPT, UPT, 0x80, 0x8 ;  /* 0x000000000008789c */ /* 0x000fe20003f4f070 */
[----:B------:R-:W-:Y:S01]  /*3f40*/  UMOV UR19, 0x40004040 ;  /* 0x4000404000137882 */ /* 0x000fe20000000000 */
[----:B------:R-:W-:Y:S01]  /*3f50*/  UMOV UR15, 0x40004040 ;  /* 0x40004040000f7882 */ /* 0x000fe20000000000 */
[----:B------:R4:W-:Y:S01]  /*3f60*/  UTCHMMA gdesc[UR18], gdesc[UR22], tmem[UR8], tmem[UR76], idesc[UR77], UPT ;  /* 0x00ff4c16120075ea */ /* 0x0009e2000b800008 */
[----:B------:R-:W-:Y:S01]  /*3f70*/  UMOV UR13, 0x40004040 ;  /* 0x40004040000d7882 */ /* 0x000fe20000000000 */
        /* <DEDUP_REMOVED lines=18> */
[----:B-1----:R-:W-:Y:S01]  /*40a0*/  UIADD3 UR4, UPT, UPT, UR4, 0x606, URZ ;  /* 0x0000060604047890 */ /* 0x002fe2000fffe0ff */
[----:B------:R-:W-:Y:S01]  /*40b0*/  UMOV UR6, 0x0 ;  /* 0x0000000000067882 */ /* 0x000fe20000000000 */
[----:B------:R-:W-:Y:S01]  /*40c0*/  UMOV UR7, 0x4100910 ;  /* 0x0410091000077882 */ /* 0x000fe20000000000 */
[----:B------:R-:W-:Y:S01]  /*40d0*/  UMOV UR31, 0x40004040 ;  /* 0x40004040001f7882 */ /* 0x000fe20000000000 */
[----:B----4-:R-:W-:Y:S01]  /*40e0*/  UMOV UR22, 0x0 ;  /* 0x0000000000167882 */ /* 0x010fe20000000000 */
[----:B------:R-:W-:Y:S01]  /*40f0*/  UMOV UR23, 0x4100910 ;  /* 0x0410091000177882 */ /* 0x000fe20000000000 */
[----:B------:R-:W-:Y:S01]  /*4100*/  R2UR.FILL UR77, R3 ;  /* 0x00000000034d72ca */ /* 0x000fe200004e0000 */
[----:B------:R1:W-:Y:S01]  /*4110*/  UTCHMMA gdesc[UR12], gdesc[UR14], tmem[UR8], tmem[UR22], idesc[UR23], UPT ;  /* 0x00ff160e0c0075ea */ /* 0x0003e2000b800008 */
[----:B------:R-:W-:Y:S01]  /*4120*/  R2UR.FILL UR76, R2 ;  /* 0x00000000024c72ca */ /* 0x000fe200004e0000 */
[----:B------:R-:W-:Y:S01]  /*4130*/  UTCHMMA gdesc[UR64], gdesc[UR66], tmem[UR8], tmem[UR22], idesc[UR23], UPT ;  /* 0x00ff1642400075ea */ /* 0x000fe2000b800008 */
[----:B------:R-:W-:Y:S01]  /*4140*/  UTCHMMA gdesc[UR60], gdesc[UR62], tmem[UR8], tmem[UR22], idesc[UR23], UPT ;  /* 0x00ff163e3c0075ea */ /* 0x000fe2000b800008 */
[----:B------:R-:W-:Y:S01]  /*4150*/  UMOV UR18, 0x0 ;  /* 0x0000000000127882 */ /* 0x000fe20000000000 */
[----:B------:R-:W-:Y:S01]  /*4160*/  UMOV UR19, 0x4100910 ;  /* 0x0410091000137882 */ /* 0x000fe20000000000 */
[----:B------:R-:W-:Y:S01]  /*4170*/  UMOV UR29, 0x40004040 ;  /* 0x40004040001d7882 */ /* 0x000fe20000000000 */
[----:B------:R-:W-:Y:S01]  /*4180*/  UTCHMMA gdesc[UR56], gdesc[UR58], tmem[UR8], tmem[UR18], idesc[UR19], UPT ;  /* 0x00ff123a380075ea */ /* 0x000fe2000b800008 */
[----:B------:R-:W-:Y:S01]  /*4190*/  UTCHMMA gdesc[UR52], gdesc[UR54], tmem[UR8], tmem[UR18], idesc[UR19], UPT ;  /* 0x00ff1236340075ea */ /* 0x000fe2000b800008 */
[----:B------:R-:W-:Y:S01]  /*41a0*/  UTCHMMA gdesc[UR48], gdesc[UR50], tmem[UR8], tmem[UR18], idesc[UR19], UPT ;  /* 0x00ff1232300075ea */ /* 0x000fe2000b800008 */
[----:B------:R-:W-:Y:S01]  /*41b0*/  UTCHMMA gdesc[UR44], gdesc[UR46], tmem[UR8], tmem[UR6], idesc[UR7], UPT ;  /* 0x00ff062e2c0075ea */ /* 0x000fe2000b800008 */
[----:B------:R-:W-:Y:S01]  /*41c0*/  UMOV UR27, 0x40004040 ;  /* 0x40004040001b7882 */ /* 0x000fe20000000000 */
[----:B------:R-:W-:Y:S01]  /*41d0*/  UMOV UR25, 0x40004040 ;  /* 0x4000404000197882 */ /* 0x000fe20000000000 */
[----:B------:R-:W-:Y:S01]  /*41e0*/  UMOV UR21, 0x40004040 ;  /* 0x4000404000157882 */ /* 0x000fe20000000000 */
[----:B------:R-:W-:Y:S01]  /*41f0*/  UMOV UR17, 0x40004040 ;  /* 0x4000404000117882 */ /* 0x000fe20000000000 */
[----:B------:R-:W-:Y:S01]  /*4200*/  UMOV UR11, 0x40004040 ;  /* 0x40004040000b7882 */ /* 0x000fe20000000000 */
[----:B-1----:R-:W-:Y:S01]  /*4210*/  UMOV UR12, 0x0 ;  /* 0x00000000000c7882 */ /* 0x002fe20000000000 */
[----:B------:R-:W-:Y:S01]  /*4220*/  UMOV UR13, 0x4100910 ;  /* 0x04100910000d7882 */ /* 0x000fe20000000000 */
[----:B------:R-:W-:Y:S01]  /*4230*/  UMOV UR14, 0x0 ;  /* 0x00000000000e7882 */ /* 0x000fe20000000000 */
[----:B------:R-:W-:Y:S01]  /*4240*/  UTCHMMA gdesc[UR40], gdesc[UR42], tmem[UR8], tmem[UR12], idesc[UR13], UPT ;  /* 0x00ff0c2a280075ea */ /* 0x000fe2000b800008 */
[----:B------:R-:W-:Y:S01]  /*4250*/  UTCHMMA gdesc[UR36], gdesc[UR38], tmem[UR8], tmem[UR6], idesc[UR7], UPT ;  /* 0x00ff0626240075ea */ /* 0x000fe2000b800008 */
[----:B------:R-:W-:Y:S01]  /*4260*/  UMOV UR15, 0x4100910 ;  /* 0x04100910000f7882 */ /* 0x000fe20000000000 */
[----:B------:R-:W-:Y:S01]  /*4270*/  UTCHMMA gdesc[UR32], gdesc[UR34], tmem[UR8], tmem[UR18], idesc[UR19], UPT ;  /* 0x00ff1222200075ea */ /* 0x000fe2000b800008 */
[----:B------:R-:W-:Y:S01]  /*4280*/  UTCHMMA gdesc[UR28], gdesc[UR30], tmem[UR8], tmem[UR14], idesc[UR15], UPT ;  /* 0x00ff0e1e1c0075ea */ /* 0x000fe2000b800008 */
[----:B------:R-:W-:Y:S01]  /*4290*/  UTCHMMA gdesc[UR24], gdesc[UR26], tmem[UR8], tmem[UR12], idesc[UR13], UPT ;  /* 0x00ff0c1a180075ea */ /* 0x000fe2000b800008 */
[----:B------:R1:W-:Y:S01]  /*42a0*/  UTCHMMA gdesc[UR16], gdesc[UR20], tmem[UR8], tmem[UR6], idesc[UR7], UPT ;  /* 0x00ff0614100075ea */ /* 0x0003e2000b800008 */
[----:B------:R2:W-:Y:S01]  /*42b0*/  UTCHMMA gdesc[UR4], gdesc[UR10], tmem[UR8], tmem[UR76], idesc[UR77], UPT ;  /* 0x00ff4c0a040075ea */ /* 0x0005e2000b800008 */
[----:B------:R2:W-:Y:S01]  /*42c0*/  UTCBAR.MULTICAST [UR70], URZ, UR72 ;  /* 0x000000ff460073e9 */ /* 0x0005e20008000848 */
[----:B-1----:R-:W-:Y:S01]  /*42d0*/  UMOV UR7, UR9 ;  /* 0x0000000900077c82 */ /* 0x002fe20008000000 */
[----:B---3--:R-:W-:Y:S05]  /*42e0*/  BRA.U UP3, `(.L_x_68) ;  /* 0xfffffff903247547 */ /* 0x008fea000b83ffff */
.L_x_65:
[----:B--2---:R-:W-:Y:S02]  /*42f0*/  R2UR UR4, R13 ;  /* 0x000000000d0472ca */ /* 0x004fe400000e0000 */
[----:B------:R-:W-:-:S04]  /*4300*/  ISETP.NE.AND P0, PT, R10, 0x2, PT ;  /* 0x000000020a00780c */ /* 0x000fc80003f05270 */
[----:B-1----:R-:W-:Y:S02]  /*4310*/  SEL R0, RZ, 0x1, P0 ;  /* 0x00000001ff007807 */ /* 0x002fe40000000000 */
[----:B------:R-:W-:Y:S02]  /*4320*/  SEL R10, R10, RZ, P0 ;  /* 0x000000ff0a0a7207 */ /* 0x000fe40000000000 */
[----:B------:R-:W-:-:S03]  /*4330*/  LOP3.LUT R9, R9, R0, RZ, 0x3c, !PT ;  /* 0x0000000009097212 */ /* 0x000fc600078e3cff */
[----:B------:R-:W-:Y:S02]  /*4340*/  UIADD3 UR5, UPT, UPT, UR4, 0x90, URZ ;  /* 0x0000009004057890 */ /* 0x000fe4000fffe0ff */
[----:B------:R-:W-:-:S04]  /*4350*/  UIADD3 UR4, UPT, UPT, UR75, 0x1, URZ ;  /* 0x000000014b047890 */ /* 0x000fc8000fffe0ff */
[----:B------:R-:W-:-:S03]  /*4360*/  UISETP.NE.AND UP0, UPT, UR4, 0x4, UPT ;  /* 0x000000040400788c */ /* 0x000fc6000bf05270 */
[----:B------:R1:W-:Y:S01]  /*4370*/  UTCBAR [UR5], URZ ;  /* 0x000000ff050073e9 */ /* 0x0003e200080000ff */
[----:B------:R-:W-:Y:S02]  /*4380*/  USEL UR6, URZ, 0x1, UP0 ;  /* 0x00000001ff067887 */ /* 0x000fe40008000000 */
[----:B------:R-:W-:-:S04]  /*4390*/  USEL UR75, UR4, URZ, UP0 ;  /* 0x000000ff044b7287 */ /* 0x000fc80008000000 */
[----:B------:R-:W-:Y:S01]  /*43a0*/  LOP3.LUT R11, R11, UR6, RZ, 0x3c, !PT ;  /* 0x000000060b0b7c12 */ /* 0x000fe2000f8e3cff */
[----:B------:R-:W-:Y:S07]  /*43b0*/  @P1 BRA `(.L_x_69) ;  /* 0xfffffff400501947 */ /* 0x000fee000383ffff */
[----:B------:R-:W2:Y:S01]  /*43c0*/  S2UR UR8, SR_CgaCtaId ;  /* 0x00000000000879c3 */ /* 0x000ea20000008800 */
[----:B------:R-:W-:Y:S01]  /*43d0*/  ELECT P0, URZ, PT ;  /* 0x0000000000ff782f */ /* 0x000fe20003800000 */
[----:B------:R-:W-:Y:S01]  /*43e0*/  IMAD.MOV.U32 R0, RZ, RZ, 0x1 ;  /* 0x00000001ff007424 */ /* 0x000fe200078e00ff */
[----:B------:R-:W-:Y:S01]  /*43f0*/  UIADD3 UR71, UPT, UPT, UR71, 0xb0, URZ ;  /* 0x000000b047477890 */ /* 0x000fe2000fffe0ff */
[----:B------:R-:W-:Y:S01]  /*4400*/  SHF.L.U32 R2, R11, 0x1f, RZ ;  /* 0x0000001f0b027819 */ /* 0x000fe200000006ff */
[----:B------:R-:W-:-:S03]  /*4410*/  UMOV UR4, 0x40 ;  /* 0x0000004000047882 */ /* 0x000fc60000000000 */
[----:B------:R-:W-:Y:S01]  /*4420*/  UVIRTCOUNT.DEALLOC.SMPOOL 0x80 ;  /* 0x000000800000784c */ /* 0x000fe20000000000 */
[----:B--2---:R-:W-:Y:S02]  /*4430*/  ULEA UR8, UR8, UR4, 0x18 ;  /* 0x0000000408087291 */ /* 0x004fe4000f8ec0ff */
[----:B------:R-:W-:-:S07]  /*4440*/  ULEA UR4, UR75, UR71, 0x3 ;  /* 0x000000474b047291 */ /* 0x000fce000f8e18ff */
[----:B------:R2:W-:Y:S02]  /*4450*/  @P0 STS.U8 [UR8+0x1c], R0 ;  /* 0x00001c00ff000988 */ /* 0x0005e40008000008 */
[----:B------:R-:W3:Y:S02]  /*4460*/  SYNCS.PHASECHK.TRANS64.TRYWAIT P0, [UR4], R2 ;  /* 0x00000002ff0075a7 */ /* 0x000ee40008001104 */
[----:B--23--:R-:W-:Y:S05]  /*4470*/  @!P0 BRA `(.L_x_70) ;  /* 0x0000003c00a48947 */ /* 0x00cfea0003800000 */
.L_x_143:
[----:B------:R-:W-:-:S04]  /*4480*/  UIADD3 UR4, UPT, UPT, UR75, 0x1, URZ ;  /* 0x000000014b047890 */ /* 0x000fc8000fffe0ff */
[----:B------:R-:W-:-:S04]  /*4490*/  UISETP.NE.AND UP0, UPT, UR4, 0x4, UPT ;  /* 0x000000040400788c */ /* 0x000fc8000bf05270 */
[----:B------:R-:W-:Y:S02]  /*44a0*/  USEL UR6, URZ, 0x1, UP0 ;  /* 0x00000001ff067887 */ /* 0x000fe40008000000 */
[----:B------:R-:W-:-:S04]  /*44b0*/  USEL UR4, UR4, URZ, UP0 ;  /* 0x000000ff04047287 */ /* 0x000fc80008000000 */
[----:B-1----:R-:W-:Y:S01]  /*44c0*/  ULEA UR5, UR4, UR71, 0x3 ;  /* 0x0000004704057291 */ /* 0x002fe2000f8e18ff */
[----:B--2---:R-:W-:-:S04]  /*44d0*/  LOP3.LUT R2, R11, UR6, RZ, 0x3c, !PT ;  /* 0x000000060b027c12 */ /* 0x004fc8000f8e3cff */
[----:B------:R-:W-:-:S04]  /*44e0*/  SHF.L.U32 R3, R2, 0x1f, RZ ;  /* 0x0000001f02037819 */ /* 0x000fc800000006ff */
[----:B------:R-:W1:Y:S02]  /*44f0*/  SYNCS.PHASECHK.TRANS64.TRYWAIT P0, [UR5], R3 ;  /* 0x00000003ff0075a7 */ /* 0x000e640008001105 */
[----:B-1----:R-:W-:Y:S05]  /*4500*/  @!P0 BRA `(.L_x_71) ;  /* 0x0000003c00988947 */ /* 0x002fea0003800000 */
.L_x_145:
        /* <DEDUP_REMOVED lines=9> */
.L_x_147:
[----:B------:R-:W-:-:S04]  /*45a0*/  UIADD3 UR4, UPT, UPT, UR4, 0x1, URZ ;  /* 0x0000000104047890 */ /* 0x000fc8000fffe0ff */
[----:B------:R-:W-:-:S04]  /*45b0*/  UISETP.NE.AND UP0, UPT, UR4, 0x4, UPT ;  /* 0x000000040400788c */ /* 0x000fc8000bf05270 */
[----:B------:R-:W-:Y:S02]  /*45c0*/  USEL UR5, URZ, 0x1, UP0 ;  /* 0x00000001ff057887 */ /* 0x000fe40008000000 */
[----:B------:R-:W-:-:S04]  /*45d0*/  USEL UR4, UR4, URZ, UP0 ;  /* 0x000000ff04047287 */ /* 0x000fc80008000000 */
[----:B------:R-:W-:Y:S01]  /*45e0*/  ULEA UR4, UR4, UR71, 0x3 ;  /* 0x0000004704047291 */ /* 0x000fe2000f8e18ff */
[----:B------:R-:W-:-:S04]  /*45f0*/  LOP3.LUT R2, R2, UR5, RZ, 0x3c, !PT ;  /* 0x0000000502027c12 */ /* 0x000fc8000f8e3cff */
[----:B------:R-:W-:-:S04]  /*4600*/  SHF.L.U32 R2, R2, 0x1f, RZ ;  /* 0x0000001f02027819 */ /* 0x000fc800000006ff */
[----:B------:R-:W2:Y:S02]  /*4610*/  SYNCS.PHASECHK.TRANS64.TRYWAIT P0, [UR4], R2 ;  /* 0x00000002ff0075a7 */ /* 0x000ea40008001104 */
[----:B--2---:R-:W-:Y:S05]  /*4620*/  @!P0 BRA `(.L_x_73) ;  /* 0x0000003c00808947 */ /* 0x004fea0003800000 */
.L_x_149:
[----:B------:R-:W-:Y:S01]  /*4630*/  NOP ;  /* 0x0000000000007918 */ /* 0x000fe20000000000 */
[----:B-1----:R-:W1:Y:S01]  /*4640*/  LDS R0, [UR8+0x14] ;  /* 0x00001408ff007984 */ /* 0x002e620008000800 */
[----:B------:R-:W-:Y:S01]  /*4650*/  R2UR UR4, R15 ;  /* 0x000000000f0472ca */ /* 0x000fe200000e0000 */
[----:B------:R-:W-:Y:S01]  /*4660*/  UMOV UR5, 0xffff ;  /* 0x0000ffff00057882 */ /* 0x000fe20000000000 */
[----:B------:R-:W-:-:S11]  /*4670*/  UMOV UR6, 0x1 ;  /* 0x0000000100067882 */ /* 0x000fd60000000000 */
[----:B------:R-:W-:-:S04]  /*4680*/  ULOP3.LUT UR4, UR4, 0xffff, URZ, 0xc0, !UPT ;  /* 0x0000ffff04047892 */ /* 0x000fc8000f8ec0ff */
[----:B------:R-:W-:-:S04]  /*4690*/  USHF.R.U32.HI UR4, URZ, 0x5, UR4 ;  /* 0x00000005ff047899 */ /* 0x000fc80008011604 */
[----:B------:R-:W-:Y:S02]  /*46a0*/  USHF.L.U32 UR5, UR5, UR4, URZ ;  /* 0x0000000405057299 */ /* 0x000fe400080006ff */
[----:B------:R-:W-:-:S04]  /*46b0*/  USHF.L.U32 UR4, UR6, UR4, URZ ;  /* 0x0000000406047299 */ /* 0x000fc800080006ff */
[----:B-1----:R-:W-:-:S04]  /*46c0*/  LOP3.LUT R0, R0, UR5, RZ, 0xc0, !PT ;  /* 0x0000000500007c12 */ /* 0x002fc8000f8ec0ff */
[----:B------:R-:W-:-:S13]  /*46d0*/  ISETP.NE.AND P0, PT, R0, UR5, PT ;  /* 0x0000000500007c0c */ /* 0x000fda000bf05270 */
[----:B------:R-:W-:Y:S05]  /*46e0*/  @P0 BRA `(.L_x_74) ;  /* 0x0000000000580947 */ /* 0x000fea0003800000 */
[----:B------:R-:W1:Y:S02]  /*46f0*/  LDS R0, [UR8+0x18] ;  /* 0x00001808ff007984 */ /* 0x000e640008000800 */
[----:B-1----:R-:W-:-:S04]  /*4700*/  LOP3.LUT R0, R0, UR4, RZ, 0xc0, !PT ;  /* 0x0000000400007c12 */ /* 0x002fc8000f8ec0ff */
[----:B------:R-:W-:-:S13]  /*4710*/  ISETP.NE.AND P0, PT, R0, UR4, PT ;  /* 0x0000000400007c0c */ /* 0x000fda000bf05270 */
[----:B------:R-:W-:Y:S05]  /*4720*/  @P0 BRA `(.L_x_75) ;  /* 0x00000000003c0947 */ /* 0x000fea0003800000 */
[----:B------:R-:W1:Y:S01]  /*4730*/  S2R R2, SR_LANEID ;  /* 0x0000000000027919 */ /* 0x000e620000000000 */
[----:B------:R-:W-:-:S06]  /*4740*/  ULOP3.LUT UR5, URZ, UR5, URZ, 0x33, !UPT ;  /* 0x00000005ff057292 */ /* 0x000fcc000f8e33ff */
[----:B------:R-:W-:-:S04]  /*4750*/  IMAD.U32 R0, RZ, RZ, UR5 ;  /* 0x00000005ff007e24 */ /* 0x000fc8000f8e00ff */
[----:B------:R2:W3:Y:S02]  /*4760*/  REDUX UR7, R0 ;  /* 0x00000000000773c4 */ /* 0x0004e40000000000 */
[----:B------:R4:W-:Y:S01]  /*4770*/  UTCATOMSWS.AND URZ, UR5 ;  /* 0x0000000500ff79e3 */ /* 0x0009e20008000000 */
[----:B--2---:R-:W-:Y:S01]  /*4780*/  LOP3.LUT R0, RZ, UR4, RZ, 0x33, !PT ;  /* 0x00000004ff007c12 */ /* 0x004fe2000f8e33ff */
[----:B------:R-:W-:Y:S02]  /*4790*/  VOTEU.ANY UR4, UPT, PT ;  /* 0x0000000000047886 */ /* 0x000fe400038e0100 */
[----:B------:R-:W-:Y:S02]  /*47a0*/  UFLO.U32 UR4, UR4 ;  /* 0x00000004000472bd */ /* 0x000fe400080e0000 */
[----:B------:R-:W2:Y:S04]  /*47b0*/  REDUX UR6, R0 ;  /* 0x00000000000673c4 */ /* 0x000ea80000000000 */
[----:B-1----:R-:W-:-:S02]  /*47c0*/  ISETP.EQ.U32.AND P0, PT, R2, UR4, PT ;  /* 0x0000000402007c0c */ /* 0x002fc4000bf02070 */
[----:B---3--:R-:W-:-:S11]  /*47d0*/  MOV R2, UR7 ;  /* 0x0000000700027c02 */ /* 0x008fd60008000f00 */
[----:B------:R4:W-:Y:S01]  /*47e0*/  @P0 ATOMS.AND RZ, [UR8+0x14], R2 ;  /* 0x00001402ffff098c */ /* 0x0009e2000a800008 */
[----:B--2---:R-:W-:-:S05]  /*47f0*/  IMAD.U32 R0, RZ, RZ, UR6 ;  /* 0x00000006ff007e24 */ /* 0x004fca000f8e00ff */
[----:B------:R4:W-:Y:S01]  /*4800*/  @P0 ATOMS.AND RZ, [UR8+0x18], R0 ;  /* 0x00001800ffff098c */ /* 0x0009e2000a800008 */
[----:B------:R-:W-:Y:S05]  /*4810*/  BRA `(.L_x_76) ;  /* 0x0000000000147947 */ /* 0x000fea0003800000 */
.L_x_75:
[----:B------:R-:W-:Y:S02]  /*4820*/  MOV R2, 0x4840 ;  /* 0x0000484000027802 */ /* 0x000fe40000000f00 */
[----:B-----5:R-:W-:Y:S05]  /*4830*/  CALL.REL.NOINC `($__internal_0_$__cuda_sm10x_tcgen05_guardrail_trap_col_being_dealloced_not_returned_by_alloc) ;  /* 0x0000003c00f07944 */ /* 0x020fea0003c00000 */
[----:B------:R-:W-:Y:S05]  /*4840*/  BRA `(.L_x_76) ;  /* 0x0000000000087947 */ /* 0x000fea0003800000 */
.L_x_74:
[----:B------:R-:W-:Y:S02]  /*4850*/  MOV R2, 0x4870 ;  /* 0x0000487000027802 */ /* 0x000fe40000000f00 */
[----:B-----5:R-:W-:Y:S05]  /*4860*/  CALL.REL.NOINC `($__internal_2_$__cuda_sm10x_tcgen05_guardrail_trap_unallocated_columns_being_dealloced) ;  /* 0x0000003c00fc7944 */ /* 0x020fea0003c00000 */
.L_x_76:
[----:B------:R-:W-:Y:S01]  /*4870*/  NOP ;  /* 0x0000000000007918 */ /* 0x000fe20000000000 */
[----:B----4-:R-:W-:Y:S05]  /*4880*/  EXIT ;  /* 0x000000000000794d */ /* 0x010fea0003800000 */
.L_x_58:
[----:B------:R-:W-:-:S09]  /*4890*/  UISETP.NE.OR UP0, UPT, UR22, 0x3, !UP3 ;  /* 0x000000031600788c */ /* 0x000fd2000df05670 */
[----:B------:R-:W-:Y:S05]  /*48a0*/  BRA.U UP0, `(.L_x_77) ;  /* 0x0000000d00f07547 */ /* 0x000fea000b800000 */
[----:B------:R-:W2:Y:S01]  /*48b0*/  LDCU UR33, c[0x0][0x370] ;  /* 0x00006e00ff2177ac */ /* 0x000ea20008000800 */
[----:B------:R-:W3:Y:S01]  /*48c0*/  LDC.64 R16, c[0x0][0x348] ;  /* 0x0000d200ff107b82 */ /* 0x000ee20000000a00 */
[----:B------:R-:W-:Y:S02]  /*48d0*/  HFMA2 R13, -RZ, RZ, 0, 0 ;  /* 0x00000000ff0d7431 */ /* 0x000fe400000001ff */
[----:B------:R-:W-:Y:S01]  /*48e0*/  IMAD.MOV.U32 R15, RZ, RZ, 0x1 ;  /* 0x00000001ff0f7424 */ /* 0x000fe200078e00ff */
[----:B------:R-:W2:Y:S01]  /*48f0*/  LDCU.128 UR28, c[0x0][0xb10] ;  /* 0x00016200ff1c77ac */ /* 0x000ea20008000c00 */
[----:B------:R-:W-:Y:S01]  /*4900*/  IMAD.MOV.U32 R14, RZ, RZ, RZ ;  /* 0x000000ffff0e7224 */ /* 0x000fe200078e00ff */
[----:B------:R-:W-:Y:S01]  /*4910*/  MOV R7, 0x2000 ;  /* 0x0000200000077802 */ /* 0x000fe20000000f00 */
[----:B------:R-:W4:Y:S01]  /*4920*/  LDCU UR32, c[0x0][0x374] ;  /* 0x00006e80ff2077ac */ /* 0x000f220008000800 */
[----:B------:R-:W1:Y:S01]  /*4930*/  LDC.64 R2, c[0x0][0x888] ;  /* 0x00022200ff027b82 */ /* 0x000e620000000a00 */
[----:B------:R-:W4:Y:S01]  /*4940*/  LDCU UR15, c[0x0][0xb0c] ;  /* 0x00016180ff0f77ac */ /* 0x000f220008000800 */
[----:B------:R-:W4:Y:S06]  /*4950*/  LDCU UR36, c[0x0][0xb20] ;  /* 0x00016400ff2477ac */ /* 0x000f2c0008000800 */
[----:B------:R-:W1:Y:S01]  /*4960*/  LDC.64 R4, c[0x0][0x890] ;  /* 0x00022400ff047b82 */ /* 0x000e620000000a00 */
[----:B------:R-:W3:Y:S01]  /*4970*/  LDCU UR4, c[0x0][0xb30] ;  /* 0x00016600ff0477ac */ /* 0x000ee20008000800 */
[----:B--2---:R-:W-:-:S02]  /*4980*/  UIMAD.WIDE.U32 UR6, UR33, UR28, URZ ;  /* 0x0000001c210672a5 */ /* 0x004fc4000f8e00ff */
[----:B----4-:R-:W-:Y:S01]  /*4990*/  UIMAD.WIDE.U32 UR8, UR32, UR31, URZ ;  /* 0x0000001f200872a5 */ /* 0x010fe2000f8e00ff */
[----:B------:R-:W-:Y:S01]  /*49a0*/  UMOV UR24, 0x400 ;  /* 0x0000040000187882 */ /* 0x000fe20000000000 */
[----:B------:R-:W-:-:S03]  /*49b0*/  UPLOP3.LUT UP3, UPT, UPT, UPT, UPT, 0x40, 0x4 ;  /* 0x000000000004789c */ /* 0x000fc60003f6e870 */
[----:B------:R-:W-:Y:S01]  /*49c0*/  UMOV UR6, UR7 ;  /* 0x0000000700067c82 */ /* 0x000fe20008000000 */
[----:B------:R-:W-:Y:S01]  /*49d0*/  UISETP.GE.AND UP0, UPT, UR39, 0x1, UPT ;  /* 0x000000012700788c */ /* 0x000fe2000bf06270 */
[----:B------:R-:W-:Y:S01]  /*49e0*/  UMOV UR34, UR9 ;  /* 0x0000000900227c82 */ /* 0x000fe20008000000 */
[----:B------:R-:W-:Y:S01]  /*49f0*/  UISETP.NE.AND UP4, UPT, UR39, 0x1, UPT ;  /* 0x000000012700788c */ /* 0x000fe2000bf85270 */
[----:B------:R-:W2:Y:S01]  /*4a00*/  LDCU.64 UR16, c[0x0][0xb28] ;  /* 0x00016500ff1077ac */ /* 0x000ea20008000a00 */
[----:B------:R-:W-:Y:S02]  /*4a10*/  ULEA UR24, UR63, UR24, 0x18 ;  /* 0x000000183f187291 */ /* 0x000fe4000f8ec0ff */
[----:B------:R-:W-:Y:S02]  /*4a20*/  UISETP.NE.AND UP6, UPT, UR15, 0x1, UPT ;  /* 0x000000010f00788c */ /* 0x000fe4000bfc5270 */
[----:B------:R-:W-:Y:S02]  /*4a30*/  UISETP.NE.AND UP5, UPT, UR30, 0x1, UPT ;  /* 0x000000011e00788c */ /* 0x000fe4000bfa5270 */
[----:B------:R-:W-:-:S02]  /*4a40*/  USHF.R.U32.HI UR35, URZ, UR29, UR6 ;  /* 0x0000001dff237299 */ /* 0x000fc40008011606 */
[----:B------:R-:W-:Y:S02]  /*4a50*/  USHF.R.U32.HI UR34, URZ, UR36, UR34 ;  /* 0x00000024ff227299 */ /* 0x000fe40008011622 */
[----:B---3--:R-:W-:Y:S01]  /*4a60*/  UISETP.NE.AND UP2, UPT, UR4, 0x1, UPT ;  /* 0x000000010400788c */ /* 0x008fe2000bf45270 */
[----:B------:R-:W-:-:S10]  /*4a70*/  UMOV UR12, URZ ;  /* 0x000000ff000c7c82 */ /* 0x000fd40008000000 */
.L_x_86:
[C---:B------:R-:W-:Y:S02]  /*4a80*/  LEA R12, R14.reuse, UR24, 0x3 ;  /* 0x000000180e0c7c11 */ /* 0x040fe4000f8e18ff */
[----:B------:R-:W-:Y:S02]  /*4a90*/  SHF.L.U32 R0, R13, 0x1f, RZ ;  /* 0x0000001f0d007819 */ /* 0x000fe400000006ff */
[----:B------:R-:W-:Y:S02]  /*4aa0*/  LEA R8, R14, UR24, 0x4 ;  /* 0x000000180e087c11 */ /* 0x000fe4000f8e20ff */
[----:B---3--:R-:W3:Y:S02]  /*4ab0*/  SYNCS.PHASECHK.TRANS64.TRYWAIT P0, [R12+URZ+0x70], R0 ;  /* 0x000070000c0075a7 */ /* 0x008ee400080011ff */
[----:B---3--:R-:W-:Y:S05]  /*4ac0*/  @!P0 BRA `(.L_x_78) ;  /* 0x0000003800708947 */ /* 0x008fea0003800000 */
.L_x_150:
        /* <DEDUP_REMOVED lines=8> */
[----:B----4-:R-:W-:Y:S11]  /*4b50*/  LOP3.LUT P0, RZ, R10, 0x1, RZ, 0xc0, !PT ;  /* 0x000000010aff7812 */ /* 0x010ff6000780c0ff */
[----:B------:R-:W-:Y:S02]  /*4b60*/  @!UPT UIADD3 URZ, UPT, UPT, URZ, URZ, URZ ;  /* 0x000000fffffff290 */ /* 0x000fe4000fffe0ff */
[----:B-1----:R-:W-:Y:S01]  /*4b70*/  VOTEU.ANY UP1, P0 ;  /* 0x0000000000ff7886 */ /* 0x002fe20000020100 */
[----:B------:R-:W-:Y:S11]  /*4b80*/  PLOP3.LUT P0, PT, PT, PT, UP1, 0x80, 0x8 ;  /* 0x000000000008781c */ /* 0x000ff60003f0f018 */
[----:B------:R-:W-:Y:S02]  /*4b90*/  @!UPT UIADD3 URZ, UPT, UPT, URZ, URZ, URZ ;  /* 0x000000fffffff290 */ /* 0x000fe4000fffe0ff */
[----:B---3--:R-:W-:Y:S02]  /*4ba0*/  @P0 SHF.R.U32.HI R0, RZ, 0x10, R9 ;  /* 0x00000010ff000819 */ /* 0x008fe40000011609 */
[----:B------:R-:W-:Y:S02]  /*4bb0*/  @P0 MOV R6, R8 ;  /* 0x0000000800060202 */ /* 0x000fe40000000f00 */
[----:B------:R-:W-:Y:S01]  /*4bc0*/  @P0 R2UR UR4, R0 ;  /* 0x00000000000402ca */ /* 0x000fe200000e0000 */
[----:B------:R-:W-:Y:S01]  /*4bd0*/  VIADD R0, R12, 0x80 ;  /* 0x000000800c007836 */ /* 0x000fe20000000000 */
[----:B------:R-:W-:Y:S02]  /*4be0*/  @P0 LOP3.LUT R8, R9, 0xffff, RZ, 0xc0, !PT ;  /* 0x0000ffff09080812 */ /* 0x000fe400078ec0ff */
[----:B------:R-:W-:Y:S02]  /*4bf0*/  @P0 R2UR UR6, R6 ;  /* 0x00000000060602ca */ /* 0x000fe400000e0000 */
[----:B------:R-:W-:Y:S02]  /*4c00*/  PRMT R0, RZ, 0x654, R0 ;  /* 0x00000654ff007816 */ /* 0x000fe40000000000 */
[----:B------:R-:W-:Y:S02]  /*4c10*/  @P0 R2UR UR5, R8 ;  /* 0x00000000080502ca */ /* 0x000fe400000e0000 */
[----:B------:R1:W-:Y:S03]  /*4c20*/  SYNCS.ARRIVE.TRANS64.RED.A1T0 RZ, [R0+URZ], RZ ;  /* 0x000000ff00ff79a7 */ /* 0x0003e600081004ff */
[----:B------:R-:W-:Y:S04]  /*4c30*/  @UP1 UMOV UR26, UR4 ;  /* 0x00000004001a1c82 */ /* 0x000fe80008000000 */
[----:B------:R-:W-:Y:S04]  /*4c40*/  @UP1 UMOV UR14, UR6 ;  /* 0x00000006000e1c82 */ /* 0x000fe80008000000 */
[----:B------:R-:W-:Y:S01]  /*4c50*/  @UP1 UMOV UR13, UR5 ;  /* 0x00000005000d1c82 */ /* 0x000fe20008000000 */
[----:B------:R-:W-:Y:S05]  /*4c60*/  BRA.U !UP0, `(.L_x_79) ;  /* 0x0000000108a47547 */ /* 0x000fea000b800000 */
[----:B------:R-:W-:Y:S02]  /*4c70*/  UIMAD.WIDE.U32 UR8, UR13, UR31, URZ ;  /* 0x0000001f0d0872a5 */ /* 0x000fe4000f8e00ff */
[----:B------:R-:W-:Y:S02]  /*4c80*/  UIMAD.WIDE.U32 UR10, UR14, UR28, URZ ;  /* 0x0000001c0e0a72a5 */ /* 0x000fe4000f8e00ff */
[----:B------:R-:W-:Y:S02]  /*4c90*/  USEL UR4, UR32, UR34, !UP5 ;  /* 0x0000002220047287 */ /* 0x000fe4000e800000 */
[----:B------:R-:W-:Y:S02]  /*4ca0*/  USEL UR7, UR33, UR35, !UP6 ;  /* 0x0000002321077287 */ /* 0x000fe4000f000000 */
[----:B--2---:R-:W-:Y:S02]  /*4cb0*/  UIMAD.WIDE.U32 UR18, UR4, UR16, URZ ;  /* 0x00000010041272a5 */ /* 0x004fe4000f8e00ff */
[----:B------:R-:W-:Y:S01]  /*4cc0*/  UIMAD.WIDE.U32 UR20, UR7, UR16, URZ ;  /* 0x00000010071472a5 */ /* 0x000fe2000f8e00ff */
[----:B------:R-:W-:Y:S02]  /*4cd0*/  UMOV UR5, UR9 ;  /* 0x0000000900057c82 */ /* 0x000fe40008000000 */
[----:B------:R-:W-:Y:S03]  /*4ce0*/  USHF.R.U32.HI UR6, URZ, UR36, UR5 ;  /* 0x00000024ff067299 */ /* 0x000fe60008011605 */
[----:B------:R-:W-:Y:S01]  /*4cf0*/  UMOV UR5, UR11 ;  /* 0x0000000b00057c82 */ /* 0x000fe20008000000 */
[----:B------:R-:W-:Y:S02]  /*4d00*/  USEL UR6, UR13, UR6, !UP5 ;  /* 0x000000060d067287 */ /* 0x000fe4000e800000 */
[----:B------:R-:W-:Y:S02]  /*4d10*/  USHF.R.U32.HI UR8, URZ, UR29, UR5 ;  /* 0x0000001dff087299 */ /* 0x000fe40008011605 */
[----:B------:R-:W-:Y:S01]  /*4d20*/  UIMAD.WIDE.U32 UR10, UR6, UR16, URZ ;  /* 0x00000010060a72a5 */ /* 0x000fe2000f8e00ff */
[----:B------:R-:W-:Y:S02]  /*4d30*/  UMOV UR5, UR19 ;  /* 0x0000001300057c82 */ /* 0x000fe40008000000 */
[----:B------:R-:W-:Y:S03]  /*4d40*/  @UP4 USHF.R.U32.HI UR4, URZ, UR17, UR5 ;  /* 0x00000011ff044299 */ /* 0x000fe60008011605 */
[----:B------:R-:W-:Y:S01]  /*4d50*/  UMOV UR5, UR21 ;  /* 0x0000001500057c82 */ /* 0x000fe20008000000 */
[----:B------:R-:W-:Y:S02]  /*4d60*/  UIMAD UR4, UR39, UR4, URZ ;  /* 0x00000004270472a4 */ /* 0x000fe4000f8e02ff */
[----:B------:R-:W-:Y:S02]  /*4d70*/  @UP4 USHF.R.U32.HI UR7, URZ, UR17, UR5 ;  /* 0x00000011ff074299 */ /* 0x000fe40008011605 */
[----:B------:R-:W-:Y:S02]  /*4d80*/  USEL UR5, UR14, UR8, !UP6 ;  /* 0x000000080e057287 */ /* 0x000fe4000f000000 */
[----:B------:R-:W-:Y:S02]  /*4d90*/  UIMAD UR8, UR39, UR7, URZ ;  /* 0x00000007270872a4 */ /* 0x000fe4000f8e02ff */
[----:B------:R-:W-:Y:S03]  /*4da0*/  UISETP.GE.AND UP0, UPT, UR6, UR4, UPT ;  /* 0x000000040600728c */ /* 0x000fe6000bf06270 */
[----:B------:R-:W-:Y:S01]  /*4db0*/  UMOV UR4, UR11 ;  /* 0x0000000b00047c82 */ /* 0x000fe20008000000 */
[----:B------:R-:W-:Y:S02]  /*4dc0*/  UISETP.GE.OR UP0, UPT, UR5, UR8, UP0 ;  /* 0x000000080500728c */ /* 0x000fe40008706670 */
[----:B------:R-:W-:Y:S02]  /*4dd0*/  USHF.R.U32.HI UR4, URZ, UR17, UR4 ;  /* 0x00000011ff047299 */ /* 0x000fe40008011604 */
[----:B------:R-:W-:Y:S02]  /*4de0*/  UIMAD.WIDE.U32 UR8, UR5, UR16, URZ ;  /* 0x00000010050872a5 */ /* 0x000fe4000f8e00ff */
[----:B------:R-:W-:Y:S04]  /*4df0*/  USEL UR10, UR6, UR4, !UP4 ;  /* 0x00000004060a7287 */ /* 0x000fe8000e000000 */
[----:B------:R-:W-:Y:S01]  /*4e00*/  UIADD3 UR11, UPT, UPT, -UR10, URZ, URZ ;  /* 0x000000ff0a0b7290 */ /* 0x000fe2000fffe1ff */
[----:B------:R-:W-:Y:S02]  /*4e10*/  @!UP0 UMOV UR4, UR9 ;  /* 0x0000000900048c82 */ /* 0x000fe40008000000 */
[----:B------:R-:W-:Y:S02]  /*4e20*/  @!UP0 USHF.R.U32.HI UR4, URZ, UR17, UR4 ;  /* 0x00000011ff048299 */ /* 0x000fe40008011604 */
[----:B------:R-:W-:Y:S02]  /*4e30*/  UIMAD UR8, UR39, UR11, UR6 ;  /* 0x0000000b270872a4 */ /* 0x000fe4000f8e0206 */
[----:B------:R-:W-:Y:S04]  /*4e40*/  @!UP0 USEL UR4, UR5, UR4, !UP4 ;  /* 0x0000000405048287 */ /* 0x000fe8000e000000 */
[----:B------:R-:W-:Y:S02]  /*4e50*/  @!UP0 UIMAD UR8, UR7, UR8, UR4 ;  /* 0x00000008070882a4 */ /* 0x000fe4000f8e0204 */
[----:B------:R-:W-:Y:S02]  /*4e60*/  @!UP0 UIADD3 UR9, UPT, UPT, UR10, -UR4, URZ ;  /* 0x800000040a098290 */ /* 0x000fe4000fffe0ff */
[----:B------:R-:W-:Y:S02]  /*4e70*/  UIADD3 UR4, UPT, UPT, -UR5, URZ, URZ ;  /* 0x000000ff05047290 */ /* 0x000fe4000fffe1ff */
[----:B------:R-:W-:Y:S02]  /*4e80*/  UIADD3 UR7, UPT, UPT, -UR6, URZ, URZ ;  /* 0x000000ff06077290 */ /* 0x000fe4000fffe1ff */
[----:B------:R-:W-:Y:S02]  /*4e90*/  @!UP0 UIMAD UR6, UR9, UR39, UR5 ;  /* 0x00000027090682a4 */ /* 0x000fe4000f8e0205 */
[----:B------:R-:W-:Y:S02]  /*4ea0*/  UIMAD UR14, UR15, UR4, UR14 ;  /* 0x000000040f0e72a4 */ /* 0x000fe4000f8e020e */
[----:B------:R-:W-:Y:S01]  /*4eb0*/  UIMAD UR13, UR30, UR7, UR13 ;  /* 0x000000071e0d72a4 */ /* 0x000fe2000f8e020d */
[----:B------:R-:W-:Y:S02]  /*4ec0*/  @!UP0 UMOV UR5, UR8 ;  /* 0x0000000800058c82 */ /* 0x000fe40008000000 */
[----:B------:R-:W-:Y:S02]  /*4ed0*/  UIMAD UR14, UR5, UR15, UR14 ;  /* 0x0000000f050e72a4 */ /* 0x000fe4000f8e020e */
[----:B------:R-:W-:Y:S11]  /*4ee0*/  UIMAD UR13, UR6, UR30, UR13 ;  /* 0x0000001e060d72a4 */ /* 0x000ff6000f8e020d */
[----:B------:R-:W-:Y:S01]  /*4ef0*/  @!UPT UIADD3 URZ, UPT, UPT, URZ, URZ, URZ ;  /* 0x000000fffffff290 */ /* 0x000fe2000fffe0ff */
.L_x_79:
[----:B------:R-:W3:Y:S01]  /*4f00*/  @!UP2 LDCU.128 UR20, c[0x0][0xb10] ;  /* 0x00016200ff14a7ac */ /* 0x000ee20008000c00 */
[C---:B------:R-:W-:Y:S02]  /*4f10*/  ISETP.NE.U32.AND P1, PT, R4.reuse, RZ, PT ;  /* 0x000000ff0400720c */ /* 0x040fe40003f25070 */
[----:B------:R-:W-:Y:S02]  /*4f20*/  ISETP.NE.U32.AND P0, PT, R4, RZ, PT ;  /* 0x000000ff0400720c */ /* 0x000fe40003f05070 */
[C---:B------:R-:W-:Y:S02]  /*4f30*/  ISETP.NE.AND.EX P1, PT, R5.reuse, RZ, PT, P1 ;  /* 0x000000ff0500720c */ /* 0x040fe40003f25310 */
[----:B------:R-:W-:Y:S01]  /*4f40*/  ISETP.NE.AND.EX P0, PT, R5, RZ, PT, P0 ;  /* 0x000000ff0500720c */ /* 0x000fe20003f05300 */
[----:B------:R-:W4:Y:S01]  /*4f50*/  @!UP2 LDCU UR5, c[0x0][0xb0c] ;  /* 0x00016180ff05a7ac */ /* 0x000f220008000800 */
[----:B------:R-:W-:Y:S02]  /*4f60*/  USHF.L.U32 UR11, UR25, 0x6, URZ ;  /* 0x00000006190b7899 */ /* 0x000fe400080006ff */
[----:B------:R-:W-:Y:S02]  /*4f70*/  USHF.L.U32 UR10, UR27, 0x6, URZ ;  /* 0x000000061b0a7899 */ /* 0x000fe400080006ff */
[----:B---3--:R-:W-:Y:S07]  /*4f80*/  UIMAD.WIDE.U32 UR6, UR14, UR20, URZ ;  /* 0x000000140e0672a5 */ /* 0x008fee000f8e00ff */
[----:B------:R-:W-:Y:S01]  /*4f90*/  @!UP2 UMOV UR4, UR7 ;  /* 0x000000070004ac82 */ /* 0x000fe20008000000 */
[----:B----4-:R-:W-:Y:S02]  /*4fa0*/  @!UP2 UISETP.NE.AND UP0, UPT, UR5, 0x1, UPT ;  /* 0x000000010500a88c */ /* 0x010fe4000bf05270 */
[----:B------:R-:W-:Y:S02]  /*4fb0*/  @!UP2 USHF.R.U32.HI UR4, URZ, UR21, UR4 ;  /* 0x00000015ff04a299 */ /* 0x000fe40008011604 */
[----:B------:R-:W-:Y:S02]  /*4fc0*/  UIMAD.WIDE.U32 UR6, UR13, UR23, URZ ;  /* 0x000000170d0672a5 */ /* 0x000fe4000f8e00ff */
[----:B------:R-:W-:Y:S02]  /*4fd0*/  @!UP2 USEL UR8, UR14, UR4, !UP0 ;  /* 0x000000040e08a287 */ /* 0x000fe4000c000000 */
[----:B------:R-:W-:Y:S03]  /*4fe0*/  @!UP2 UISETP.NE.AND UP0, UPT, UR22, 0x1, UPT ;  /* 0x000000011600a88c */ /* 0x000fe6000bf05270 */
[----:B------:R-:W-:Y:S02]  /*4ff0*/  @!UP2 UMOV UR6, UR7 ;  /* 0x000000070006ac82 */ /* 0x000fe40008000000 */
[----:B------:R-:W3:Y:S02]  /*5000*/  @!UP2 LDCU UR4, c[0x0][0xb20] ;  /* 0x00016400ff04a7ac */ /* 0x000ee40008000800 */
[----:B---3--:R-:W-:Y:S04]  /*5010*/  @!UP2 USHF.R.U32.HI UR6, URZ, UR4, UR6 ;  /* 0x00000004ff06a299 */ /* 0x008fe80008011606 */
[----:B------:R-:W-:Y:S04]  /*5020*/  @!UP2 USEL UR6, UR13, UR6, !UP0 ;  /* 0x000000060d06a287 */ /* 0x000fe8000c000000 */
[----:B------:R-:W-:Y:S02]  /*5030*/  @!UP2 UIADD3 UR4, UPT, UPT, -UR8, UR6, URZ ;  /* 0x000000060804a290 */ /* 0x000fe4000fffe1ff */
[----:B------:R-:W-:Y:S02]  /*5040*/  @!UP2 UIADD3 UR6, UPT, UPT, UR8, -UR6, URZ ;  /* 0x800000060806a290 */ /* 0x000fe4000fffe0ff */
[----:B------:R-:W-:Y:S02]  /*5050*/  @!UP2 UIMAD UR14, UR4, UR5, UR14 ;  /* 0x00000005040ea2a4 */ /* 0x000fe4000f8e020e */
[----:B------:R-:W-:Y:S01]  /*5060*/  @!UP2 UIMAD UR13, UR6, UR22, UR13 ;  /* 0x00000016060da2a4 */ /* 0x000fe2000f8e020d */
[----:B------:R-:W-:Y:S11]  /*5070*/  BRA.U UP3, `(.L_x_80) ;  /* 0x0000000103107547 */ /* 0x000ff6000b800000 */
[----:B------:R-:W-:Y:S04]  /*5080*/  MOV R6, UR38 ;  /* 0x0000002600067c02 */ /* 0x000fe80008000f00 */
[----:B------:R-:W-:Y:S04]  /*5090*/  SHF.L.U32 R6, R6, 0x1f, RZ ;  /* 0x0000001f06067819 */ /* 0x000fe800000006ff */
[----:B------:R-:W3:Y:S02]  /*50a0*/  SYNCS.PHASECHK.TRANS64.TRYWAIT P2, [UR24+0x68], R6 ;  /* 0x00006806ff0075a7 */ /* 0x000ee40008041118 */
[----:B---3--:R-:W-:Y:S05]  /*50b0*/  @!P2 BRA `(.L_x_81) ;  /* 0x000000340008a947 */ /* 0x008fea0003800000 */
.L_x_80:
[----:B------:R-:W-:Y:S05]  /*50c0*/  @!P1 BRA `(.L_x_82) ;  /* 0x0000000000309947 */ /* 0x000fea0003800000 */
[----:B------:R-:W-:Y:S01]  /*50d0*/  ISETP.NE.U32.AND P1, PT, R2, RZ, PT ;  /* 0x000000ff0200720c */ /* 0x000fe20003f25070 */
[----:B------:R-:W3:Y:S01]  /*50e0*/  LDCU.64 UR4, c[0x0][0x358] ;  /* 0x00006b00ff0477ac */ /* 0x000ee20008000a00 */
[----:B------:R-:W-:Y:S02]  /*50f0*/  IMAD.MOV.U32 R52, RZ, RZ, 0x1 ;  /* 0x00000001ff347424 */ /* 0x000fe400078e00ff */
[----:B------:R-:W-:Y:S11]  /*5100*/  ISETP.NE.AND.EX P1, PT, R3, RZ, PT, P1 ;  /* 0x000000ff0300720c */ /* 0x000ff60003f25310 */
[----:B------:R-:W-:Y:S02]  /*5110*/  @!UPT UIADD3 URZ, UPT, UPT, URZ, URZ, URZ ;  /* 0x000000fffffff290 */ /* 0x000fe4000fffe0ff */
[----:B------:R-:W4:Y:S01]  /*5120*/  @P1 LDC.64 R8, c[0x0][0x888] ;  /* 0x00022200ff081b82 */ /* 0x000f220000000a00 */
[----:B-1----:R-:W-:Y:S04]  /*5130*/  @P1 IMAD R0, R4, UR60, RZ ;  /* 0x0000003c04001c24 */ /* 0x002fe8000f8e02ff */
[----:B----4-:R-:W-:Y:S04]  /*5140*/  @P1 IMAD.WIDE R8, R0, 0x4, R8 ;  /* 0x0000000400081825 */ /* 0x010fe800078e0208 */
[----:B------:R-:W-:Y:S01]  /*5150*/  HFMA2 R0, -RZ, RZ, 0, 5.9604644775390625e-08 ;  /* 0x00000001ff007431 */ /* 0x000fe200000001ff */
[----:B---3-5:R3:W5:Y:S04]  /*5160*/  @P1 LDG.E R26, desc[UR4][R8.64] ;  /* 0x00000004081a1981 */ /* 0x028768000c1e1900 */
[----:B------:R-:W-:Y:S01]  /*5170*/  @!P1 PRMT R52, R0, 0x7610, R52 ;  /* 0x0000761000349816 */ /* 0x000fe20000000034 */
[----:B---3--:R-:W4:Y:S06]  /*5180*/  @!P1 LDC R26, c[0x0][0x880] ;  /* 0x00022000ff1a9b82 */ /* 0x008f2c0000000800 */
.L_x_82:
[----:B----45:R-:W-:Y:S01]  /*5190*/  @!P0 FSETP.EQ.AND P1, PT, R26, RZ, PT ;  /* 0x000000ff1a00820b */ /* 0x030fe20003f22000 */
[----:B------:R-:W-:Y:S01]  /*51a0*/  @!UPT UIADD3 URZ, UPT, UPT, URZ, URZ, URZ ;  /* 0x000000fffffff290 */ /* 0x000fe2000fffe0ff */
[----:B------:R-:W-:Y:S11]  /*51b0*/  @!P0 BRA `(.L_x_83) ;  /* 0x0000000000188947 */ /* 0x000ff60003800000 */
[----:B------:R-:W-:Y:S02]  /*51c0*/  LOP3.LUT P0, RZ, R52, 0xff, RZ, 0xc0, !PT ;  /* 0x000000ff34ff7812 */ /* 0x000fe4000780c0ff */
[----:B------:R-:W-:Y:S04]  /*51d0*/  ISETP.NE.U32.AND P1, PT, R2, RZ, PT ;  /* 0x000000ff0200720c */ /* 0x000fe80003f25070 */
[----:B------:R-:W-:Y:S04]  /*51e0*/  ISETP.NE.AND.EX P1, PT, R3, RZ, PT, P1 ;  /* 0x000000ff0300720c */ /* 0x000fe80003f25310 */
[----:B------:R-:W-:Y:S03]  /*51f0*/  PLOP3.LUT P1, PT, P1, PT, PT, 0x8, 0x80 ;  /* 0x000000000080781c */ /* 0x000fe60000f2e170 */
[----:B------:R-:W-:Y:S11]  /*5200*/  @P0 FSETP.EQ.AND P1, PT, R26, RZ, PT ;  /* 0x000000ff1a00020b */ /* 0x000ff60003f22000 */
[----:B------:R-:W-:Y:S02]  /*5210*/  @!UPT UIADD3 URZ, UPT, UPT, URZ, URZ, URZ ;  /* 0x000000fffffff290 */ /* 0x000fe4000fffe0ff */
.L_x_83:
[----:B------:R-:W-:Y:S01]  /*5220*/  ULEA UR4, UR12, UR24, 0x3 ;  /* 0x000000180c047291 */ /* 0x000fe2000f8e18ff */
[----:B------:R-:W-:Y:S02]  /*5230*/  SHF.L.U32 R9, R15, 0x1f, RZ ;  /* 0x0000001f0f097819 */ /* 0x000fe400000006ff */
[----:B------:R-:W-:Y:S04]  /*5240*/  ELECT P0, URZ, PT ;  /* 0x0000000000ff782f */ /* 0x000fe80003800000 */
[----:B------:R-:W-:Y:S02]  /*5250*/  PLOP3.LUT P1, PT, P1, P0, PT, 0xf2, 0x2f ;  /* 0x00000000002f781c */ /* 0x000fe40000f21e72 */
[----:B------:R-:W3:Y:S11]  /*5260*/  SYNCS.PHASECHK.TRANS64.TRYWAIT P2, [UR4+0x48], R9 ;  /* 0x00004809ff0075a7 */ /* 0x000ef60008041104 */
[----:B------:R-:W-:Y:S05]  /*5270*/  @!P1 IADD3 R8, P0, PT, R16, 0x580, RZ ;  /* 0x0000058010089810 */ /* 0x000fea0007f1e0ff */
[----:B-1----:R-:W-:Y:S01]  /*5280*/  @!P1 IMAD.X R6, RZ, RZ, R17, P0 ;  /* 0x000000ffff069224 */ /* 0x002fe200000e0611 */
[----:B---3--:R-:W-:Y:S07]  /*5290*/  @!P2 BRA `(.L_x_84) ;  /* 0x0000003000a8a947 */ /* 0x008fee0003800000 */
.L_x_153:
[----:B------:R-:W-:Y:S01]  /*52a0*/  @!P1 R2UR UR7, R6 ;  /* 0x00000000060792ca */ /* 0x000fe200000e0000 */
[----:B------:R-:W-:Y:S01]  /*52b0*/  UIADD3 UR5, UPT, UPT, UR12, 0x1, URZ ;  /* 0x000000010c057890 */ /* 0x000fe2000fffe0ff */
[----:B------:R-:W-:Y:S01]  /*52c0*/  @!P1 R2UR UR6, R8 ;  /* 0x00000000080692ca */ /* 0x000fe200000e0000 */
[----:B------:R-:W-:Y:S01]  /*52d0*/  UIADD3 UR9, UPT, UPT, UR4, 0x30, URZ ;  /* 0x0000003004097890 */ /* 0x000fe2000fffe0ff */
[----:B------:R-:W-:Y:S01]  /*52e0*/  @!P1 IMAD.MOV.U32 R6, RZ, RZ, 0x2000 ;  /* 0x00002000ff069424 */ /* 0x000fe200078e00ff */
[----:B------:R-:W-:Y:S01]  /*52f0*/  UISETP.NE.AND UP0, UPT, UR5, 0x3, UPT ;  /* 0x000000030500788c */ /* 0x000fe2000bf05270 */
[----:B------:R-:W-:Y:S01]  /*5300*/  VIADD R14, R14, 0x1 ;  /* 0x000000010e0e7836 */ /* 0x000fe20000000000 */
[----:B------:R-:W-:Y:S01]  /*5310*/  UMOV UR22, 0x0 ;  /* 0x0000000000167882 */ /* 0x000fe20000000000 */
[----:B------:R-:W-:Y:S01]  /*5320*/  UMOV UR23, 0x10000000 ;  /* 0x1000000000177882 */ /* 0x000fe20000000000 */
[----:B------:R-:W-:Y:S04]  /*5330*/  UPRMT UR20, UR63, 0x654, UR9 ;  /* 0x000006543f147896 */ /* 0x000fe80008000009 */
[----:B-1----:R-:W-:Y:S01]  /*5340*/  IMAD.U32 R9, RZ, RZ, UR7 ;  /* 0x00000007ff097e24 */ /* 0x002fe2000f8e00ff */
[----:B------:R-:W-:Y:S01]  /*5350*/  USEL UR7, URZ, 0x1, UP0 ;  /* 0x00000001ff077887 */ /* 0x000fe20008000000 */
[----:B------:R-:W-:Y:S01]  /*5360*/  IMAD.U32 R8, RZ, RZ, UR6 ;  /* 0x00000006ff087e24 */ /* 0x000fe2000f8e00ff */
[----:B------:R-:W-:Y:S02]  /*5370*/  USEL UR6, UR5, URZ, UP0 ;  /* 0x000000ff05067287 */ /* 0x000fe40008000000 */
[----:B------:R-:W-:Y:S01]  /*5380*/  VOTEU.ALL UP0, P1 ;  /* 0x0000000000ff7886 */ /* 0x000fe20000800000 */
[----:B------:R-:W-:Y:S02]  /*5390*/  @!P1 R2UR UR19, R9 ;  /* 0x00000000091392ca */ /* 0x000fe400000e0000 */
[----:B------:R-:W-:Y:S02]  /*53a0*/  @!P1 R2UR UR18, R8 ;  /* 0x00000000081292ca */ /* 0x000fe400000e0000 */
[----:B------:R-:W-:Y:S01]  /*53b0*/  @!UP0 ULEA UR5, UR12, UR24, 0xd ;  /* 0x000000180c058291 */ /* 0x000fe2000f8e68ff */
[----:B------:R-:W-:Y:S02]  /*53c0*/  LOP3.LUT R15, R15, UR7, RZ, 0x3c, !PT ;  /* 0x000000070f0f7c12 */ /* 0x000fe4000f8e3cff */
[----:B------:R-:W-:Y:S01]  /*53d0*/  UMOV UR12, UR60 ;  /* 0x0000003c000c7c82 */ /* 0x000fe20008000000 */
[----:B------:R-:W-:Y:S01]  /*53e0*/  @!UP0 UIADD3 UR8, UPT, UPT, UR5, 0x400, URZ ;  /* 0x0000040005088890 */ /* 0x000fe2000fffe0ff */
[----:B------:R-:W-:Y:S01]  /*53f0*/  SHF.L.U32 R0, R15, 0x1f, RZ ;  /* 0x0000001f0f007819 */ /* 0x000fe200000006ff */
[----:B------:R-:W-:Y:S01]  /*5400*/  VOTEU.ALL UP0, P1 ;  /* 0x0000000000ff7886 */ /* 0x000fe20000800000 */
[----:B------:R-:W-:Y:S06]  /*5410*/  ULEA UR5, UR6, UR24, 0x3 ;  /* 0x0000001806057291 */ /* 0x000fec000f8e18ff */
[----:B------:R1:W-:Y:S01]  /*5420*/  @!UP0 UTMALDG.3D [UR8], [UR18], desc[UR22] ;  /* 0x00001608120085b4 */ /* 0x0003e20008011000 */
[----:B------:R1:W-:Y:S01]  /*5430*/  @!P1 SYNCS.ARRIVE.TRANS64.RED.A0TR RZ, [UR4+0x30], R6 ;  /* 0x00003006ffff99a7 */ /* 0x0003e20008300404 */
[----:B------:R-:W-:Y:S01]  /*5440*/  SYNCS.ARRIVE.TRANS64.RED.A1T0 RZ, [UR20], RZ ;  /* 0x000000ffffff79a7 */ /* 0x000fe20008100414 */
[----:B------:R-:W3:Y:S02]  /*5450*/  SYNCS.PHASECHK.TRANS64.TRYWAIT P0, [UR5+0x48], R0 ;  /* 0x00004800ff0075a7 */ /* 0x000ee40008001105 */
[----:B-1-3--:R-:W-:Y:S05]  /*5460*/  @!P0 BRA `(.L_x_85) ;  /* 0x00000030004c8947 */ /* 0x00afea0003800000 */
.L_x_155:
[----:B------:R-:W-:Y:S01]  /*5470*/  UIADD3 UR9, UPT, UPT, UR5, 0x30, URZ ;  /* 0x0000003005097890 */ /* 0x000fe2000fffe0ff */
[----:B-1----:R-:W-:Y:S01]  /*5480*/  @!P1 IADD3 R6, P0, PT, R16, 0x580, RZ ;  /* 0x0000058010069810 */ /* 0x002fe20007f1e0ff */
[----:B------:R-:W-:Y:S01]  /*5490*/  UPLOP3.LUT UP3, UPT, UPT, UPT, UPT, 0x80, 0x8 ;  /* 0x000000000008789c */ /* 0x000fe20003f6f070 */
[----:B------:R-:W-:Y:S01]  /*54a0*/  R2UR UR23, R54 ;  /* 0x00000000361772ca */ /* 0x000fe200000e0000 */
[----:B------:R-:W-:Y:S01]  /*54b0*/  UMOV UR20, 0x0 ;  /* 0x0000000000147882 */ /* 0x000fe20000000000 */
[----:B------:R-:W-:Y:S01]  /*54c0*/  @!P1 R2UR UR7, R6 ;  /* 0x00000000060792ca */ /* 0x000fe200000e0000 */
[----:B------:R-:W-:Y:S01]  /*54d0*/  @!P1 IMAD.X R0, RZ, RZ, R17, P0 ;  /* 0x000000ffff009224 */ /* 0x000fe200000e0611 */
[----:B------:R-:W-:Y:S01]  /*54e0*/  UMOV UR21, 0x10000000 ;  /* 0x1000000000157882 */ /* 0x000fe20000000000 */
[----:B------:R-:W-:Y:S01]  /*54f0*/  UMOV UR12, UR60 ;  /* 0x0000003c000c7c82 */ /* 0x000fe20008000000 */
[----:B------:R-:W-:Y:S01]  /*5500*/  VOTEU.ALL UP0, P1 ;  /* 0x0000000000ff7886 */ /* 0x000fe20000800000 */
[----:B------:R-:W-:Y:S01]  /*5510*/  R2UR UR22, R55 ;  /* 0x00000000371672ca */ /* 0x000fe200000e0000 */
[----:B------:R-:W-:Y:S01]  /*5520*/  UMOV UR60, UR26 ;  /* 0x0000001a003c7c82 */ /* 0x000fe20008000000 */
[----:B------:R-:W-:Y:S02]  /*5530*/  @!P1 R2UR UR4, R0 ;  /* 0x00000000000492ca */ /* 0x000fe400000e0000 */
[----:B------:R-:W-:Y:S01]  /*5540*/  @!UP0 UIADD3 UR10, UPT, UPT, UR10, 0x20, URZ ;  /* 0x000000200a0a8890 */ /* 0x000fe2000fffe0ff */
[C---:B------:R-:W-:Y:S01]  /*5550*/  ISETP.NE.AND P0, PT, R14.reuse, 0x2, PT ;  /* 0x000000020e00780c */ /* 0x040fe20003f05270 */
[----:B------:R-:W-:Y:S02]  /*5560*/  UIADD3 UR27, UPT, UPT, UR13, UR23, URZ ;  /* 0x000000170d1b7290 */ /* 0x000fe4000fffe0ff */
[----:B------:R-:W-:Y:S01]  /*5570*/  IMAD.U32 R8, RZ, RZ, UR7 ;  /* 0x00000007ff087e24 */ /* 0x000fe2000f8e00ff */
[----:B------:R-:W-:Y:S02]  /*5580*/  SEL R0, RZ, 0x1, P0 ;  /* 0x00000001ff007807 */ /* 0x000fe40000000000 */
[----:B------:R-:W-:Y:S02]  /*5590*/  SEL R14, R14, RZ, P0 ;  /* 0x000000ff0e0e7207 */ /* 0x000fe40000000000 */
[----:B------:R-:W-:Y:S01]  /*55a0*/  @!P1 R2UR UR18, R8 ;  /* 0x00000000081292ca */ /* 0x000fe200000e0000 */
[----:B------:R-:W-:Y:S01]  /*55b0*/  UIADD3 UR25, UPT, UPT, UR14, UR22, URZ ;  /* 0x000000160e197290 */ /* 0x000fe2000fffe0ff */
[----:B------:R-:W-:Y:S01]  /*55c0*/  IMAD.U32 R9, RZ, RZ, UR4 ;  /* 0x00000004ff097e24 */ /* 0x000fe2000f8e00ff */
[----:B------:R-:W-:Y:S01]  /*55d0*/  @!UP0 ULEA UR4, UR6, UR24, 0xd ;  /* 0x0000001806048291 */ /* 0x000fe2000f8e68ff */
[----:B------:R-:W-:Y:S03]  /*55e0*/  LOP3.LUT R13, R13, R0, RZ, 0x3c, !PT ;  /* 0x000000000d0d7212 */ /* 0x000fe600078e3cff */
[----:B------:R-:W-:Y:S01]  /*55f0*/  @!P1 R2UR UR19, R9 ;  /* 0x00000000091392ca */ /* 0x000fe200000e0000 */
[----:B------:R-:W-:Y:S01]  /*5600*/  @!UP0 UIADD3 UR8, UPT, UPT, UR4, 0x400, URZ ;  /* 0x0000040004088890 */ /* 0x000fe2000fffe0ff */
[----:B------:R-:W-:Y:S01]  /*5610*/  VOTEU.ALL UP0, P1 ;  /* 0x0000000000ff7886 */ /* 0x000fe20000800000 */
[----:B------:R-:W-:Y:S10]  /*5620*/  UPRMT UR4, UR63, 0x654, UR9 ;  /* 0x000006543f047896 */ /* 0x000ff40008000009 */
[----:B------:R1:W-:Y:S01]  /*5630*/  @!UP0 UTMALDG.3D [UR8], [UR18], desc[UR20] ;  /* 0x00001408120085b4 */ /* 0x0003e20008011000 */
[----:B------:R3:W-:Y:S01]  /*5640*/  @!P1 SYNCS.ARRIVE.TRANS64.RED.A0TR RZ, [UR5+0x30], R7 ;  /* 0x00003007ffff99a7 */ /* 0x0007e20008300405 */
[----:B------:R-:W-:Y:S01]  /*5650*/  SYNCS.ARRIVE.TRANS64.RED.A1T0 RZ, [UR4], RZ ;  /* 0x000000ffffff79a7 */ /* 0x000fe20008100404 */
[----:B------:R-:W-:Y:S04]  /*5660*/  UIADD3 UR4, UPT, UPT, UR6, 0x1, URZ ;  /* 0x0000000106047890 */ /* 0x000fe8000fffe0ff */
[----:B------:R-:W-:Y:S04]  /*5670*/  UISETP.NE.AND UP0, UPT, UR4, 0x3, UPT ;  /* 0x000000030400788c */ /* 0x000fe8000bf05270 */
[----:B------:R-:W-:Y:S06]  /*5680*/  USEL UR5, URZ, 0x1, UP0 ;  /* 0x00000001ff057887 */ /* 0x000fec0008000000 */
[----:B------:R-:W-:Y:S01]  /*5690*/  LOP3.LUT R15, R15, UR5, RZ, 0x3c, !PT ;  /* 0x000000050f0f7c12 */ /* 0x000fe2000f8e3cff */
[----:B-1----:R-:W-:Y:S01]  /*56a0*/  USEL UR12, UR4, URZ, UP0 ;  /* 0x000000ff040c7287 */ /* 0x002fe20008000000 */
[----:B------:R-:W-:Y:S11]  /*56b0*/  BRA.U UP1, `(.L_x_86) ;  /* 0xfffffff101f07547 */ /* 0x000ff6000b83ffff */
[----:B------:R-:W-:Y:S01]  /*56c0*/  UIADD3 UR24, UPT, UPT, UR24, 0x48, URZ ;  /* 0x0000004818187890 */ /* 0x000fe2000fffe0ff */
[----:B------:R-:W-:-:S03]  /*56d0*/  SHF.L.U32 R2, R15, 0x1f, RZ ;  /* 0x0000001f0f027819 */ /* 0x000fc600000006ff */
[----:B------:R-:W-:-:S09]  /*56e0*/  ULEA UR4, UR12, UR24, 0x3 ;  /* 0x000000180c047291 */ /* 0x000fd2000f8e18ff */
[----:B------:R-:W1:Y:S02]  /*56f0*/  SYNCS.PHASECHK.TRANS64.TRYWAIT P0, [UR4], R2 ;  /* 0x00000002ff0075a7 */ /* 0x000e640008001104 */
[----:B-1----:R-:W-:Y:S05]  /*5700*/  @!P0 BRA `(.L_x_87) ;  /* 0x0000002c00bc8947 */ /* 0x002fea0003800000 */
.L_x_157:
        /* <DEDUP_REMOVED lines=9> */
.L_x_159:
        /* <DEDUP_REMOVED lines=8> */
.L_x_89:
[----:B-1----:R1:W4:Y:S02]  /*5820*/  SYNCS.PHASECHK.TRANS64.TRYWAIT P0, [R0+URZ], R2 ;  /* 0x00000002000075a7 */ /* 0x00232400080011ff */
[----:B----4-:R-:W-:Y:S05]  /*5830*/  @!P0 NANOSLEEP.SYNCS 0x989680 ;  /* 0x009896800000895d */ /* 0x010fea0003900000 */
[----:B------:R-:W4:Y:S02]  /*5840*/  @!P0 SYNCS.PHASECHK.TRANS64 P0, [R0+URZ], R2 ;  /* 0x00000002000085a7 */ /* 0x000f2400080010ff */
[----:B--2-4-:R-:W-:Y:S05]  /*5850*/  @P0 EXIT ;  /* 0x000000000000094d */ /* 0x014fea0003800000 */
[----:B------:R-:W-:Y:S05]  /*5860*/  BRA `(.L_x_89) ;  /* 0xfffffffc00ec7947 */ /* 0x000fea000383ffff */
.L_x_77:
[----:B------:R-:W-:-:S06]  /*5870*/  UISETP.GE.AND UP0, UPT, UR22, 0x4, UPT ;  /* 0x000000041600788c */ /* 0x000fcc000bf06270 */
[----:B------:R-:W-:-:S13]  /*5880*/  PLOP3.LUT P0, PT, PT, PT, UP0, 0x80, 0x8 ;  /* 0x000000000008781c */ /* 0x000fda0003f0f008 */
[----:B-1----:R-:W-:Y:S05]  /*5890*/  @!P0 EXIT ;  /* 0x000000000000894d */ /* 0x002fea0003800000 */
[----:B------:R-:W-:Y:S01]  /*58a0*/  BAR.SYNC.DEFER_BLOCKING 0x6, 0xa0 ;  /* 0x0182800000007b1d */ /* 0x000fe20000010000 */
[C---:B------:R-:W-:Y:S01]  /*58b0*/  IMAD.SHL.U32 R4, R63.reuse, 0x20, RZ ;  /* 0x000000203f047824 */ /* 0x040fe200078e00ff */
[C---:B------:R-:W-:Y:S01]  /*58c0*/  R2P PR, R63.reuse, 0x6 ;  /* 0x000000063f007804 */ /* 0x040fe20000000000 */
[C---:B------:R-:W-:Y:S01]  /*58d0*/  IMAD.SHL.U32 R2, R63.reuse, 0x4, RZ ;  /* 0x000000043f027824 */ /* 0x040fe200078e00ff */
[----:B------:R-:W-:Y:S01]  /*58e0*/  CS2R R58, SRZ ;  /* 0x00000000003a7805 */ /* 0x000fe2000001ff00 */
[C---:B------:R-:W-:Y:S01]  /*58f0*/  IMAD.U32 R23, R63.reuse, 0x10000, RZ ;  /* 0x000100003f177824 */ /* 0x040fe200078e00ff */
[----:B------:R-:W-:Y:S01]  /*5900*/  UMOV UR43, 0x400 ;  /* 0x00000400002b7882 */ /* 0x000fe20000000000 */
[----:B------:R-:W1:Y:S01]  /*5910*/  LDCU.64 UR4, c[0x0][0x890] ;  /* 0x00011200ff0477ac */ /* 0x000e620008000a00 */
[----:B------:R-:W2:Y:S01]  /*5920*/  LDC.64 R50, c[0x0][0x8b0] ;  /* 0x00022c00ff327b82 */ /* 0x000ea20000000a00 */
[C---:B------:R-:W-:Y:S01]  /*5930*/  LOP3.LUT R3, R4.reuse, 0xe0, RZ, 0xc0, !PT ;  /* 0x000000e004037812 */ /* 0x040fe200078ec0ff */
[----:B------:R-:W-:Y:S01]  /*5940*/  IMAD.SHL.U32 R27, R63, 0x10, RZ ;  /* 0x000000103f1b7824 */ /* 0x000fe200078e00ff */
[----:B------:R-:W-:Y:S01]  /*5950*/  ULEA UR43, UR63, UR43, 0x18 ;  /* 0x0000002b3f2b7291 */ /* 0x000fe2000f8ec0ff */
[----:B------:R-:W-:Y:S01]  /*5960*/  LOP3.LUT R4, R4, 0x100, RZ, 0xc0, !PT ;  /* 0x0000010004047812 */ /* 0x000fe200078ec0ff */
[----:B------:R-:W-:Y:S01]  /*5970*/  IMAD.MOV.U32 R62, RZ, RZ, 0x8 ;  /* 0x00000008ff3e7424 */ /* 0x000fe200078e00ff */
[----:B------:R-:W-:Y:S01]  /*5980*/  LOP3.LUT R2, R3, 0x1c, R2, 0xf8, !PT ;  /* 0x0000001c03027812 */ /* 0x000fe200078ef802 */
[----:B------:R-:W-:Y:S01]  /*5990*/  IMAD.MOV.U32 R61, RZ, RZ, 0x10 ;  /* 0x00000010ff3d7424 */ /* 0x000fe200078e00ff */
[----:B------:R-:W3:Y:S01]  /*59a0*/  LDC.64 R48, c[0x0][0x8a8] ;  /* 0x00022a00ff307b82 */ /* 0x000ee20000000a00 */
[----:B------:R-:W-:Y:S01]  /*59b0*/  SHF.R.U32.HI R3, RZ, 0x2, R63 ;  /* 0x00000002ff037819 */ /* 0x000fe2000001163f */
[----:B------:R-:W-:Y:S01]  /*59c0*/  IMAD.MOV.U32 R22, RZ, RZ, RZ ;  /* 0x000000ffff167224 */ /* 0x000fe200078e00ff */
[----:B------:R-:W-:Y:S01]  /*59d0*/  LOP3.LUT R23, R23, 0x600000, RZ, 0xc0, !PT ;  /* 0x0060000017177812 */ /* 0x000fe200078ec0ff */
[----:B------:R-:W-:Y:S01]  /*59e0*/  IMAD.MOV.U32 R60, RZ, RZ, RZ ;  /* 0x000000ffff3c7224 */ /* 0x000fe200078e00ff */
[----:B------:R-:W-:Y:S01]  /*59f0*/  LOP3.LUT R27, R4, 0x600, R27, 0xf8, !PT ;  /* 0x00000600041b7812 */ /* 0x000fe200078ef81b */
[----:B------:R-:W4:Y:S01]  /*5a00*/  LDCU UR62, c[0x0][0x370] ;  /* 0x00006e00ff3e77ac */ /* 0x000f220008000800 */
[----:B------:R-:W-:Y:S01]  /*5a10*/  LOP3.LUT R2, R2, 0x4, R3, 0x78, !PT ;  /* 0x0000000402027812 */ /* 0x000fe200078e7803 */
[----:B------:R-:W4:Y:S01]  /*5a20*/  LDS R0, [UR43+0x120] ;  /* 0x0001202bff007984 */ /* 0x000f220008000800 */
[----:B-1----:R-:W-:Y:S01]  /*5a30*/  IMAD.U32 R65, RZ, RZ, UR4 ;  /* 0x00000004ff417e24 */ /* 0x002fe2000f8e00ff */
[----:B------:R-:W-:Y:S01]  /*5a40*/  UIADD3 UR4, UPT, UPT, UR43, 0x400, URZ ;  /* 0x000004002b047890 */ /* 0x000fe2000fffe0ff */
[----:B------:R-:W-:Y:S01]  /*5a50*/  LOP3.LUT R27, R27, R2, RZ, 0xfc, !PT ;  /* 0x000000021b1b7212 */ /* 0x000fe200078efcff */
[----:B------:R-:W-:Y:S01]  /*5a60*/  IMAD.U32 R64, RZ, RZ, UR5 ;  /* 0x00000005ff407e24 */ /* 0x000fe2000f8e00ff */
[----:B------:R-:W-:Y:S01]  /*5a70*/  LOP3.LUT R63, R63, 0x60, RZ, 0xc0, !PT ;  /* 0x000000603f3f7812 */ /* 0x000fe200078ec0ff */
[----:B------:R-:W1:Y:S01]  /*5a80*/  LDCU UR42, c[0x0][0xb0c] ;  /* 0x00016180ff2a77ac */ /* 0x000e620008000800 */
[----:B------:R-:W-:Y:S01]  /*5a90*/  SEL R62, R62, 0xfffffff8, !P1 ;  /* 0xfffffff83e3e7807 */ /* 0x000fe20004800000 */
[----:B------:R-:W-:Y:S01]  /*5aa0*/  IMAD.U32 R67, RZ, RZ, UR4 ;  /* 0x00000004ff437e24 */ /* 0x000fe2000f8e00ff */
[----:B------:R-:W-:Y:S01]  /*5ab0*/  SEL R61, R61, 0xfffffff0, !P2 ;  /* 0xfffffff03d3d7807 */ /* 0x000fe20005000000 */
[----:B------:R-:W1:Y:S01]  /*5ac0*/  LDCU UR38, c[0x0][0xb30] ;  /* 0x00016600ff2677ac */ /* 0x000e620008000800 */
[----:B------:R-:W1:Y:S01]  /*5ad0*/  LDCU.64 UR54, c[0x0][0x888] ;  /* 0x00011100ff3677ac */ /* 0x000e620008000a00 */
[----:B------:R-:W1:Y:S01]  /*5ae0*/  LDCU.64 UR40, c[0x0][0xb28] ;  /* 0x00016500ff2877ac */ /* 0x000e620008000a00 */
[----:B------:R-:W1:Y:S01]  /*5af0*/  LDCU.128 UR56, c[0x0][0xb10] ;  /* 0x00016200ff3877ac */ /* 0x000e620008000c00 */
[----:B------:R-:W1:Y:S01]  /*5b00*/  LDCU UR61, c[0x0][0x374] ;  /* 0x00006e80ff3d77ac */ /* 0x000e620008000800 */
[----:B------:R-:W-:Y:S01]  /*5b10*/  UMOV UR53, 0x1 ;  /* 0x0000000100357882 */ /* 0x000fe20000000000 */
[----:B------:R-:W-:Y:S01]  /*5b20*/  UMOV UR45, URZ ;  /* 0x000000ff002d7c82 */ /* 0x000fe20008000000 */
[----:B------:R-:W-:Y:S01]  /*5b30*/  UMOV UR52, URZ ;  /* 0x000000ff00347c82 */ /* 0x000fe20008000000 */
[----:B------:R-:W-:Y:S01]  /*5b40*/  UMOV UR47, URZ ;  /* 0x000000ff002f7c82 */ /* 0x000fe20008000000 */
[----:B-1234-:R-:W-:-:S07]  /*5b50*/  IMAD.IADD R23, R0, 0x1, R23 ;  /* 0x0000000100177824 */ /* 0x01efce00078e0217 */
.L_x_120:
[C---:B------:R-:W-:Y:S02]  /*5b60*/  LEA R0, R58.reuse, UR43, 0x3 ;  /* 0x0000002b3a007c11 */ /* 0x040fe4000f8e18ff */
[----:B------:R-:W-:Y:S02]  /*5b70*/  SHF.L.U32 R2, R59, 0x1f, RZ ;  /* 0x0000001f3b027819 */ /* 0x000fe400000006ff */
[----:B------:R-:W-:Y:S02]  /*5b80*/  LEA R4, R58, UR43, 0x4 ;  /* 0x0000002b3a047c11 */ /* 0x000fe4000f8e20ff */
[----:B------:R-:W1:Y:S02]  /*5b90*/  SYNCS.PHASECHK.TRANS64.TRYWAIT P0, [R0+URZ+0x70], R2 ;  /* 0x00007002000075a7 */ /* 0x000e6400080011ff */
[----:B-1----:R-:W-:Y:S05]  /*5ba0*/  @!P0 BRA `(.L_x_90) ;  /* 0x0000002800c48947 */ /* 0x002fea0003800000 */
.L_x_160:
[----:B------:R-:W-:Y:S01]  /*5bb0*/  R2UR UR7, R66 ;  /* 0x00000000420772ca */ /* 0x000fe200000e0000 */
[----:B------:R-:W2:Y:S01]  /*5bc0*/  LDS.128 R4, [R4+0x100] ;  /* 0x0001000004047984 */ /* 0x000ea20000000c00 */
[----:B-1----:R-:W-:Y:S01]  /*5bd0*/  VIADD R0, R0, 0x80 ;  /* 0x0000008000007836 */ /* 0x002fe20000000000 */
[----:B------:R-:W-:Y:S04]  /*5be0*/  UISETP.GE.AND UP0, UPT, UR39, 0x1, UPT ;  /* 0x000000012700788c */ /* 0x000fe8000bf06270 */
[----:B------:R-:W-:Y:S01]  /*5bf0*/  PRMT R0, RZ, 0x654, R0 ;  /* 0x00000654ff007816 */ /* 0x000fe20000000000 */
[----:B------:R-:W-:Y:S01]  /*5c00*/  @!PT LDS RZ, [RZ] ;  /* 0x00000000fffff984 */ /* 0x000fe20000000800 */
[----:B------:R-:W-:Y:S01]  /*5c10*/  @!PT LDS RZ, [RZ] ;  /* 0x00000000fffff984 */ /* 0x000fe20000000800 */
[----:B------:R-:W-:Y:S01]  /*5c20*/  @!PT LDS RZ, [RZ] ;  /* 0x00000000fffff984 */ /* 0x000fe20000000800 */
[----:B------:R-:W-:Y:S01]  /*5c30*/  @!PT LDS RZ, [RZ] ;  /* 0x00000000fffff984 */ /* 0x000fe20000000800 */
[----:B------:R1:W-:Y:S06]  /*5c40*/  MEMBAR.ALL.CTA ;  /* 0x0000000000007992 */ /* 0x0003ec0000008000 */
[----:B-1----:R-:W1:Y:S02]  /*5c50*/  FENCE.VIEW.ASYNC.S ;  /* 0x00000000000073c6 */ /* 0x002e640000000000 */
[----:B-1----:R1:W-:Y:S01]  /*5c60*/  SYNCS.ARRIVE.TRANS64.RED.A1T0 RZ, [R0+URZ], RZ ;  /* 0x000000ff00ff79a7 */ /* 0x0023e200081004ff */
[----:B--2---:R-:W-:Y:S11]  /*5c70*/  LOP3.LUT P0, RZ, R6, 0x1, RZ, 0xc0, !PT ;  /* 0x0000000106ff7812 */ /* 0x004ff6000780c0ff */
[----:B------:R-:W-:Y:S02]  /*5c80*/  @!UPT UIADD3 URZ, UPT, UPT, URZ, URZ, URZ ;  /* 0x000000fffffff290 */ /* 0x000fe4000fffe0ff */
[----:B------:R-:W-:Y:S01]  /*5c90*/  VOTEU.ANY UP1, P0 ;  /* 0x0000000000ff7886 */ /* 0x000fe20000020100 */
[----:B------:R-:W-:Y:S01]  /*5ca0*/  PLOP3.LUT P0, PT, PT, PT, UP1, 0x80, 0x8 ;  /* 0x000000000008781c */ /* 0x000fe20003f0f018 */
[----:B------:R-:W-:Y:S06]  /*5cb0*/  UP2UR UR4, UPR, URZ, 0x2 ;  /* 0x00000002ff047883 */ /* 0x000fec0008000000 */
[----:B------:R-:W-:Y:S06]  /*5cc0*/  IMAD.U32 R68, RZ, RZ, UR4 ;  /* 0x00000004ff447e24 */ /* 0x000fec000f8e00ff */
[----:B------:R-:W-:Y:S02]  /*5cd0*/  @P0 SHF.R.U32.HI R2, RZ, 0x10, R5 ;  /* 0x00000010ff020819 */ /* 0x000fe40000011605 */
[----:B------:R-:W-:Y:S02]  /*5ce0*/  @P0 MOV R3, R4 ;  /* 0x0000000400030202 */ /* 0x000fe40000000f00 */
[----:B------:R-:W-:Y:S02]  /*5cf0*/  @P0 R2UR UR4, R2 ;  /* 0x00000000020402ca */ /* 0x000fe400000e0000 */
[----:B------:R-:W-:Y:S02]  /*5d00*/  @P0 LOP3.LUT R4, R5, 0xffff, RZ, 0xc0, !PT ;  /* 0x0000ffff05040812 */ /* 0x000fe400078ec0ff */
[----:B------:R-:W-:Y:S02]  /*5d10*/  @P0 R2UR UR6, R3 ;  /* 0x00000000030602ca */ /* 0x000fe400000e0000 */
[----:B------:R-:W-:Y:S07]  /*5d20*/  @P0 R2UR UR5, R4 ;  /* 0x00000000040502ca */ /* 0x000fee00000e0000 */
[----:B------:R-:W-:Y:S02]  /*5d30*/  @UP1 UMOV UR7, UR4 ;  /* 0x0000000400071c82 */ /* 0x000fe40008000000 */
[----:B------:R-:W-:Y:S02]  /*5d40*/  IMAD.U32 R66, RZ, RZ, UR7 ;  /* 0x00000007ff427e24 */ /* 0x000fe4000f8e00ff */
[----:B------:R-:W-:Y:S02]  /*5d50*/  @UP1 UMOV UR37, UR6 ;  /* 0x0000000600251c82 */ /* 0x000fe40008000000 */
[----:B------:R-:W-:Y:S01]  /*5d60*/  @UP1 UMOV UR36, UR5 ;  /* 0x0000000500241c82 */ /* 0x000fe20008000000 */
[----:B-1----:R-:W-:Y:S05]  /*5d70*/  BRA.U !UP0, `(.L_x_91) ;  /* 0x0000000108cc7547 */ /* 0x002fea000b800000 */
[----:B------:R-:W1:Y:S01]  /*5d80*/  LDCU UR12, c[0x0][0xb20] ;  /* 0x00016400ff0c77ac */ /* 0x000e620008000800 */
[----:B------:R-:W-:Y:S02]  /*5d90*/  UIMAD.WIDE.U32 UR4, UR61, UR59, URZ ;  /* 0x0000003b3d0472a5 */ /* 0x000fe4000f8e00ff */
[----:B------:R-:W-:Y:S02]  /*5da0*/  UIMAD.WIDE.U32 UR6, UR62, UR56, URZ ;  /* 0x000000383e0672a5 */ /* 0x000fe4000f8e00ff */
[----:B------:R-:W-:Y:S02]  /*5db0*/  UISETP.NE.AND UP0, UPT, UR58, 0x1, UPT ;  /* 0x000000013a00788c */ /* 0x000fe4000bf05270 */
[----:B------:R-:W-:Y:S02]  /*5dc0*/  UIMAD.WIDE.U32 UR8, UR36, UR59, URZ ;  /* 0x0000003b240872a5 */ /* 0x000fe4000f8e00ff */
[----:B------:R-:W-:Y:S02]  /*5dd0*/  UIMAD.WIDE.U32 UR10, UR37, UR56, URZ ;  /* 0x00000038250a72a5 */ /* 0x000fe4000f8e00ff */
[----:B------:R-:W-:Y:S02]  /*5de0*/  UISETP.NE.AND UP1, UPT, UR42, 0x1, UPT ;  /* 0x000000012a00788c */ /* 0x000fe4000bf25270 */
[----:B------:R-:W-:Y:S01]  /*5df0*/  UISETP.NE.AND UP2, UPT, UR39, 0x1, UPT ;  /* 0x000000012700788c */ /* 0x000fe2000bf45270 */
[----:B------:R-:W-:Y:S02]  /*5e00*/  UMOV UR4, UR5 ;  /* 0x0000000500047c82 */ /* 0x000fe40008000000 */
[----:B-1----:R-:W-:Y:S03]  /*5e10*/  USHF.R.U32.HI UR5, URZ, UR12, UR4 ;  /* 0x0000000cff057299 */ /* 0x002fe60008011604 */
[----:B------:R-:W-:Y:S02]  /*5e20*/  UMOV UR4, UR7 ;  /* 0x0000000700047c82 */ /* 0x000fe40008000000 */
[----:B------:R-:W-:Y:S02]  /*5e30*/  USHF.R.U32.HI UR7, URZ, UR57, UR4 ;  /* 0x00000039ff077299 */ /* 0x000fe40008011604 */
[----:B------:R-:W-:Y:S02]  /*5e40*/  USEL UR4, UR61, UR5, !UP0 ;  /* 0x000000053d047287 */ /* 0x000fe4000c000000 */
[----:B------:R-:W-:Y:S01]  /*5e50*/  USEL UR7, UR62, UR7, !UP1 ;  /* 0x000000073e077287 */ /* 0x000fe2000c800000 */
[----:B------:R-:W-:Y:S01]  /*5e60*/  UMOV UR5, UR9 ;  /* 0x0000000900057c82 */ /* 0x000fe20008000000 */
[----:B------:R-:W-:Y:S02]  /*5e70*/  UIMAD.WIDE.U32 UR8, UR4, UR40, URZ ;  /* 0x00000028040872a5 */ /* 0x000fe4000f8e00ff */
[----:B------:R-:W-:Y:S03]  /*5e80*/  USHF.R.U32.HI UR6, URZ, UR12, UR5 ;  /* 0x0000000cff067299 */ /* 0x000fe60008011605 */
[----:B------:R-:W-:Y:S01]  /*5e90*/  UMOV UR5, UR11 ;  /* 0x0000000b00057c82 */ /* 0x000fe20008000000 */
[----:B------:R-:W-:Y:S02]  /*5ea0*/  UIMAD.WIDE.U32 UR10, UR7, UR40, URZ ;  /* 0x00000028070a72a5 */ /* 0x000fe4000f8e00ff */
[----:B------:R-:W-:Y:S02]  /*5eb0*/  USHF.R.U32.HI UR12, URZ, UR57, UR5 ;  /* 0x00000039ff0c7299 */ /* 0x000fe40008011605 */
[----:B------:R-:W-:Y:S01]  /*5ec0*/  USEL UR6, UR36, UR6, !UP0 ;  /* 0x0000000624067287 */ /* 0x000fe2000c000000 */
[----:B------:R-:W-:Y:S02]  /*5ed0*/  UMOV UR5, UR9 ;  /* 0x0000000900057c82 */ /* 0x000fe40008000000 */
[----:B------:R-:W-:Y:S01]  /*5ee0*/  UMOV UR10, UR11 ;  /* 0x0000000b000a7c82 */ /* 0x000fe20008000000 */
[----:B------:R-:W-:Y:S02]  /*5ef0*/  @UP2 USHF.R.U32.HI UR4, URZ, UR41, UR5 ;  /* 0x00000029ff042299 */ /* 0x000fe40008011605 */
[----:B------:R-:W-:Y:S02]  /*5f00*/  @UP2 USHF.R.U32.HI UR7, URZ, UR41, UR10 ;  /* 0x00000029ff072299 */ /* 0x000fe4000801160a */
[----:B------:R-:W-:Y:S02]  /*5f10*/  UIMAD UR4, UR39, UR4, URZ ;  /* 0x00000004270472a4 */ /* 0x000fe4000f8e02ff */
[----:B------:R-:W-:Y:S02]  /*5f20*/  UIMAD.WIDE.U32 UR10, UR6, UR40, URZ ;  /* 0x00000028060a72a5 */ /* 0x000fe4000f8e00ff */
[----:B------:R-:W-:Y:S02]  /*5f30*/  USEL UR5, UR37, UR12, !UP1 ;  /* 0x0000000c25057287 */ /* 0x000fe4000c800000 */
[----:B------:R-:W-:Y:S02]  /*5f40*/  UIMAD UR8, UR39, UR7, URZ ;  /* 0x00000007270872a4 */ /* 0x000fe4000f8e02ff */
[----:B------:R-:W-:Y:S03]  /*5f50*/  UISETP.GE.AND UP0, UPT, UR6, UR4, UPT ;  /* 0x000000040600728c */ /* 0x000fe6000bf06270 */
[----:B------:R-:W-:Y:S01]  /*5f60*/  UMOV UR4, UR11 ;  /* 0x0000000b00047c82 */ /* 0x000fe20008000000 */
[----:B------:R-:W-:Y:S02]  /*5f70*/  UISETP.GE.OR UP0, UPT, UR5, UR8, UP0 ;  /* 0x000000080500728c */ /* 0x000fe40008706670 */
[----:B------:R-:W-:Y:S02]  /*5f80*/  USHF.R.U32.HI UR4, URZ, UR41, UR4 ;  /* 0x00000029ff047299 */ /* 0x000fe40008011604 */
[----:B------:R-:W-:Y:S02]  /*5f90*/  UIMAD.WIDE.U32 UR8, UR5, UR40, URZ ;  /* 0x00000028050872a5 */ /* 0x000fe4000f8e00ff */
[----:B------:R-:W-:Y:S02]  /*5fa0*/  USEL UR11, UR6, UR4, !UP2 ;  /* 0x00000004060b7287 */ /* 0x000fe4000d000000 */
[----:B------:R-:W-:Y:S02]  /*5fb0*/  UIADD3 UR8, UPT, UPT, -UR5, URZ, URZ ;  /* 0x000000ff05087290 */ /* 0x000fe4000fffe1ff */
[----:B------:R-:W-:Y:S01]  /*5fc0*/  UIADD3 UR10, UPT, UPT, -UR11, URZ, URZ ;  /* 0x000000ff0b0a7290 */ /* 0x000fe2000fffe1ff */
[----:B------:R-:W-:Y:S01]  /*5fd0*/  @!UP0 UMOV UR4, UR9 ;  /* 0x0000000900048c82 */ /* 0x000fe20008000000 */
[----:B------:R-:W-:Y:S02]  /*5fe0*/  UIADD3 UR9, UPT, UPT, -UR6, URZ, URZ ;  /* 0x000000ff06097290 */ /* 0x000fe4000fffe1ff */
[----:B------:R-:W-:Y:S02]  /*5ff0*/  @!UP0 USHF.R.U32.HI UR4, URZ, UR41, UR4 ;  /* 0x00000029ff048299 */ /* 0x000fe40008011604 */
[----:B------:R-:W-:Y:S02]  /*6000*/  UIMAD UR10, UR39, UR10, UR6 ;  /* 0x0000000a270a72a4 */ /* 0x000fe4000f8e0206 */
[----:B------:R-:W-:Y:S04]  /*6010*/  @!UP0 USEL UR4, UR5, UR4, !UP2 ;  /* 0x0000000405048287 */ /* 0x000fe8000d000000 */
[----:B------:R-:W-:Y:S02]  /*6020*/  @!UP0 UIMAD UR10, UR7, UR10, UR4 ;  /* 0x0000000a070a82a4 */ /* 0x000fe4000f8e0204 */
[----:B------:R-:W-:Y:S02]  /*6030*/  @!UP0 UIADD3 UR11, UPT, UPT, UR11, -UR4, URZ ;  /* 0x800000040b0b8290 */ /* 0x000fe4000fffe0ff */
[----:B------:R-:W-:Y:S02]  /*6040*/  UIMAD UR7, UR42, UR8, UR37 ;  /* 0x000000082a0772a4 */ /* 0x000fe4000f8e0225 */
[----:B------:R-:W-:Y:S02]  /*6050*/  @!UP0 UIMAD UR6, UR11, UR39, UR5 ;  /* 0x000000270b0682a4 */ /* 0x000fe4000f8e0205 */
[----:B------:R-:W-:Y:S01]  /*6060*/  UIMAD UR4, UR58, UR9, UR36 ;  /* 0x000000093a0472a4 */ /* 0x000fe2000f8e0224 */
[----:B------:R-:W-:Y:S02]  /*6070*/  @!UP0 UMOV UR5, UR10 ;  /* 0x0000000a00058c82 */ /* 0x000fe40008000000 */
[----:B------:R-:W-:Y:S02]  /*6080*/  UIMAD UR37, UR5, UR42, UR7 ;  /* 0x0000002a052572a4 */ /* 0x000fe4000f8e0207 */
[----:B------:R-:W-:Y:S11]  /*6090*/  UIMAD UR36, UR6, UR58, UR4 ;  /* 0x0000003a062472a4 */ /* 0x000ff6000f8e0204 */
[----:B------:R-:W-:Y:S01]  /*60a0*/  @!UPT UIADD3 URZ, UPT, UPT, URZ, URZ, URZ ;  /* 0x000000fffffff290 */ /* 0x000fe2000fffe0ff */
.L_x_91:
[----:B------:R-:W-:Y:S01]  /*60b0*/  UISETP.NE.AND UP0, UPT, UR38, 0x1, UPT ;  /* 0x000000012600788c */ /* 0x000fe2000bf05270 */
[----:B------:R-:W-:Y:S01]  /*60c0*/  R2UR UR11, R67 ;  /* 0x00000000430b72ca */ /* 0x000fe200000e0000 */
[----:B------:R-:W-:Y:S01]  /*60d0*/  USHF.L.U32 UR50, UR25, 0x6, URZ ;  /* 0x0000000619327899 */ /* 0x000fe200080006ff */
[----:B------:R-:W-:Y:S01]  /*60e0*/  IADD3 R58, PT, PT, R58, 0x1, RZ ;  /* 0x000000013a3a7810 */ /* 0x000fe20007ffe0ff */
[----:B------:R-:W-:Y:S07]  /*60f0*/  USHF.L.U32 UR49, UR27, 0x6, URZ ;  /* 0x000000061b317899 */ /* 0x000fee00080006ff */
[----:B------:R-:W1:Y:S01]  /*6100*/  @!UP0 LDCU.128 UR12, c[0x0][0xb10] ;  /* 0x00016200ff0c87ac */ /* 0x000e620008000c00 */
[----:B------:R-:W2:Y:S01]  /*6110*/  @!UP0 LDCU UR5, c[0x0][0xb0c] ;  /* 0x00016180ff0587ac */ /* 0x000ea20008000800 */
[----:B------:R-:W3:Y:S01]  /*6120*/  @!UP0 LDCU UR10, c[0x0][0xb20] ;  /* 0x00016400ff0a87ac */ /* 0x000ee20008000800 */
[----:B-1----:R-:W-:Y:S02]  /*6130*/  UIMAD.WIDE.U32 UR8, UR37, UR12, URZ ;  /* 0x0000000c250872a5 */ /* 0x002fe4000f8e00ff */
[----:B------:R-:W-:Y:S02]  /*6140*/  UIMAD.WIDE.U32 UR6, UR36, UR15, URZ ;  /* 0x0000000f240672a5 */ /* 0x000fe4000f8e00ff */
[----:B------:R-:W-:Y:S03]  /*6150*/  @!UP0 UISETP.NE.AND UP1, UPT, UR14, 0x1, UPT ;  /* 0x000000010e00888c */ /* 0x000fe6000bf25270 */
[----:B------:R-:W-:Y:S01]  /*6160*/  @!UP0 UMOV UR4, UR9 ;  /* 0x0000000900048c82 */ /* 0x000fe20008000000 */
[----:B--2---:R-:W-:Y:S02]  /*6170*/  @!UP0 UISETP.NE.AND UP2, UPT, UR5, 0x1, UPT ;  /* 0x000000010500888c */ /* 0x004fe4000bf45270 */
[----:B------:R-:W-:Y:S01]  /*6180*/  @!UP0 USHF.R.U32.HI UR4, URZ, UR13, UR4 ;  /* 0x0000000dff048299 */ /* 0x000fe20008011604 */
[----:B------:R-:W-:Y:S02]  /*6190*/  @!UP0 UMOV UR6, UR7 ;  /* 0x0000000700068c82 */ /* 0x000fe40008000000 */
[----:B---3--:R-:W-:Y:S02]  /*61a0*/  @!UP0 USHF.R.U32.HI UR6, URZ, UR10, UR6 ;  /* 0x0000000aff068299 */ /* 0x008fe40008011606 */
[----:B------:R-:W-:Y:S02]  /*61b0*/  @!UP0 USEL UR7, UR37, UR4, !UP2 ;  /* 0x0000000425078287 */ /* 0x000fe4000d000000 */
[----:B------:R-:W-:Y:S04]  /*61c0*/  @!UP0 USEL UR6, UR36, UR6, !UP1 ;  /* 0x0000000624068287 */ /* 0x000fe8000c800000 */
[----:B------:R-:W-:Y:S02]  /*61d0*/  @!UP0 UIADD3 UR4, UPT, UPT, -UR7, UR6, URZ ;  /* 0x0000000607048290 */ /* 0x000fe4000fffe1ff */
[----:B------:R-:W-:Y:S02]  /*61e0*/  @!UP0 UIADD3 UR6, UPT, UPT, UR7, -UR6, URZ ;  /* 0x8000000607068290 */ /* 0x000fe4000fffe0ff */
[----:B------:R-:W-:Y:S02]  /*61f0*/  @!UP0 UIMAD UR37, UR4, UR5, UR37 ;  /* 0x00000005042582a4 */ /* 0x000fe4000f8e0225 */
[----:B------:R-:W-:Y:S02]  /*6200*/  @!UP0 UIMAD UR36, UR6, UR14, UR36 ;  /* 0x0000000e062482a4 */ /* 0x000fe4000f8e0224 */
[----:B------:R-:W-:Y:S09]  /*6210*/  ULOP3.LUT UP0, URZ, UR11, 0x3f0, URZ, 0xc0, !UPT ;  /* 0x000003f00bff7892 */ /* 0x000ff2000f80c0ff */
[----:B------:R-:W-:Y:S05]  /*6220*/  BRA.U !UP0, `(.L_x_92) ;  /* 0x00000001087c7547 */ /* 0x000fea000b800000 */
[----:B------:R-:W1:Y:S01]  /*6230*/  LDCU.64 UR8, c[0x4][0x80] ;  /* 0x01001000ff0877ac */ /* 0x000e620008000a00 */
[----:B------:R-:W-:Y:S01]  /*6240*/  MOV R2, 0x0 ;  /* 0x0000000000027802 */ /* 0x000fe20000000f00 */
[----:B------:R-:W-:Y:S02]  /*6250*/  HFMA2 R12, -RZ, RZ, 0, 5.9604644775390625e-08 ;  /* 0x00000001ff0c7431 */ /* 0x000fe400000001ff */
[----:B------:R-:W-:Y:S01]  /*6260*/  IMAD.MOV.U32 R8, RZ, RZ, 0x70 ;  /* 0x00000070ff087424 */ /* 0x000fe200078e00ff */
[----:B------:R2:W3:Y:S01]  /*6270*/  LDC.64 R14, c[0x4][R2] ;  /* 0x01000000020e7b82 */ /* 0x0004e20000000a00 */
[----:B------:R-:W4:Y:S01]  /*6280*/  LDCU.64 UR6, c[0x4][0x88] ;  /* 0x01001100ff0677ac */ /* 0x000f220008000a00 */
[----:B------:R-:W-:Y:S01]  /*6290*/  IMAD.MOV.U32 R13, RZ, RZ, RZ ;  /* 0x000000ffff0d7224 */ /* 0x000fe200078e00ff */
[----:B------:R-:W2:Y:S01]  /*62a0*/  LDCU.64 UR4, c[0x4][0x8] ;  /* 0x01000100ff0477ac */ /* 0x000ea20008000a00 */
[----:B-1----:R-:W-:Y:S01]  /*62b0*/  MOV R5, UR9 ;  /* 0x0000000900057c02 */ /* 0x002fe20008000f00 */
[----:B------:R-:W-:Y:S01]  /*62c0*/  IMAD.U32 R4, RZ, RZ, UR8 ;  /* 0x00000008ff047e24 */ /* 0x000fe2000f8e00ff */
[----:B----4-:R-:W-:Y:S01]  /*62d0*/  MOV R7, UR7 ;  /* 0x0000000700077c02 */ /* 0x010fe20008000f00 */
[----:B------:R-:W-:Y:S01]  /*62e0*/  IMAD.U32 R6, RZ, RZ, UR6 ;  /* 0x00000006ff067e24 */ /* 0x000fe2000f8e00ff */
[----:B--2---:R-:W-:Y:S01]  /*62f0*/  MOV R11, UR5 ;  /* 0x00000005000b7c02 */ /* 0x004fe20008000f00 */
[----:B------:R-:W-:Y:S02]  /*6300*/  IMAD.U32 R10, RZ, RZ, UR4 ;  /* 0x00000004ff0a7e24 */ /* 0x000fe4000f8e00ff */
[----:B------:R-:W-:Y:S07]  /*6310*/  LEPC R20, `(.L_x_93) ;  /* 0x000000001014794e */ /* 0x000fee0000000000 */
[----:B---3-5:R-:W-:Y:S05]  /*6320*/  CALL.ABS.NOINC R14 ;  /* 0x000000000e007343 */ /* 0x028fea0003c00000 */
.L_x_93:
[----:B------:R-:W1:Y:S01]  /*6330*/  LDCU.64 UR8, c[0x4][0x80] ;  /* 0x01001000ff0877ac */ /* 0x000e620008000a00 */
[----:B------:R-:W2:Y:S01]  /*6340*/  LDC.64 R2, c[0x4][R2] ;  /* 0x0100000002027b82 */ /* 0x000ea20000000a00 */
[----:B------:R-:W-:Y:S02]  /*6350*/  HFMA2 R12, -RZ, RZ, 0, 5.9604644775390625e-08 ;  /* 0x00000001ff0c7431 */ /* 0x000fe400000001ff */
[----:B------:R-:W-:Y:S02]  /*6360*/  IMAD.MOV.U32 R8, RZ, RZ, 0x70 ;  /* 0x00000070ff087424 */ /* 0x000fe400078e00ff */
[----:B------:R-:W-:Y:S01]  /*6370*/  IMAD.MOV.U32 R13, RZ, RZ, RZ ;  /* 0x000000ffff0d7224 */ /* 0x000fe200078e00ff */
[----:B------:R-:W3:Y:S01]  /*6380*/  LDCU.64 UR6, c[0x4][0x88] ;  /* 0x01001100ff0677ac */ /* 0x000ee20008000a00 */
[----:B------:R-:W4:Y:S01]  /*6390*/  LDCU.64 UR4, c[0x4][0x8] ;  /* 0x01000100ff0477ac */ /* 0x000f220008000a00 */
[----:B-1----:R-:W-:Y:S02]  /*63a0*/  MOV R4, UR8 ;  /* 0x0000000800047c02 */ /* 0x002fe40008000f00 */
[----:B------:R-:W-:Y:S02]  /*63b0*/  MOV R5, UR9 ;  /* 0x0000000900057c02 */ /* 0x000fe40008000f00 */
[----:B---3--:R-:W-:Y:S01]  /*63c0*/  MOV R7, UR7 ;  /* 0x0000000700077c02 */ /* 0x008fe20008000f00 */
[----:B------:R-:W-:Y:S01]  /*63d0*/  IMAD.U32 R6, RZ, RZ, UR6 ;  /* 0x00000006ff067e24 */ /* 0x000fe2000f8e00ff */
[----:B----4-:R-:W-:Y:S01]  /*63e0*/  MOV R11, UR5 ;  /* 0x00000005000b7c02 */ /* 0x010fe20008000f00 */
[----:B------:R-:W-:Y:S02]  /*63f0*/  IMAD.U32 R10, RZ, RZ, UR4 ;  /* 0x00000004ff0a7e24 */ /* 0x000fe4000f8e00ff */
[----:B------:R-:W-:Y:S07]  /*6400*/  LEPC R20, `(.L_x_92) ;  /* 0x000000001014794e */ /* 0x000fee0000000000 */
[----:B--2---:R-:W-:Y:S05]  /*6410*/  CALL.ABS.NOINC R2 ;  /* 0x0000000002007343 */ /* 0x004fea0003c00000 */
.L_x_92:
[----:B------:R-:W-:Y:S02]  /*6420*/  R2UR UR6, R56 ;  /* 0x00000000380672ca */ /* 0x000fe400000e0000 */
[----:B------:R-:W-:Y:S02]  /*6430*/  R2UR UR5, R65 ;  /* 0x00000000410572ca */ /* 0x000fe400000e0000 */
[----:B------:R-:W-:Y:S02]  /*6440*/  R2UR UR4, R64 ;  /* 0x00000000400472ca */ /* 0x000fe400000e0000 */
[----:B------:R-:W-:Y:S02]  /*6450*/  ISETP.NE.U32.AND P4, PT, R50, RZ, PT ;  /* 0x000000ff3200720c */ /* 0x000fe40003f85070 */
[----:B------:R-:W-:Y:S02]  /*6460*/  ISETP.NE.U32.AND P2, PT, RZ, UR54, PT ;  /* 0x00000036ff007c0c */ /* 0x000fe4000bf45070 */
[----:B------:R-:W-:Y:S02]  /*6470*/  ISETP.NE.AND.EX P4, PT, R51, RZ, PT, P4 ;  /* 0x000000ff3300720c */ /* 0x000fe40003f85340 */
[----:B------:R-:W-:Y:S01]  /*6480*/  ISETP.NE.AND.EX P2, PT, RZ, UR55, PT, P2 ;  /* 0x00000037ff007c0c */ /* 0x000fe2000bf45320 */
[----:B------:R-:W-:Y:S02]  /*6490*/  UISETP.NE.AND UP2, UPT, UR6, URZ, UPT ;  /* 0x000000ff0600728c */ /* 0x000fe4000bf45270 */
[----:B------:R-:W-:Y:S04]  /*64a0*/  UISETP.NE.U32.AND UP0, UPT, UR5, URZ, UPT ;  /* 0x000000ff0500728c */ /* 0x000fe8000bf05070 */
[----:B------:R-:W-:Y:S01]  /*64b0*/  UISETP.NE.AND.EX UP1, UPT, UR4, URZ, UPT, UP0 ;  /* 0x000000ff0400728c */ /* 0x000fe2000bf25300 */
[----:B------:R-:W-:Y:S01]  /*64c0*/  PLOP3.LUT P1, PT, PT, PT, UP2, 0x80, 0x8 ;  /* 0x000000000008781c */ /* 0x000fe20003f2f028 */
[----:B------:R-:W-:Y:S03]  /*64d0*/  UPLOP3.LUT UP0, UPT, UPT, UPT, UPT, 0x40, 0x4 ;  /* 0x000000000004789c */ /* 0x000fe60003f0e870 */
[----:B------:R-:W-:Y:S06]  /*64e0*/  @UP2 UPLOP3.LUT UP0, UPT, UPT, UPT, UP1, 0x80, 0x8 ;  /* 0x000000000008289c */ /* 0x000fec0003f0f010 */
[----:B------:R-:W-:Y:S01]  /*64f0*/  PLOP3.LUT P0, PT, PT, PT, UP0, 0x80, 0x8 ;  /* 0x000000000008781c */ /* 0x000fe20003f0f008 */
[----:B------:R-:W-:Y:S01]  /*6500*/  @!UPT UIADD3 URZ, UPT, UPT, URZ, URZ, URZ ;  /* 0x000000fffffff290 */ /* 0x000fe2000fffe0ff */
[----:B------:R-:W-:Y:S11]  /*6510*/  BRA.U !UP1, `(.L_x_94) ;  /* 0x0000000109407547 */ /* 0x000ff6000b800000 */
[----:B------:R-:W-:Y:S01]  /*6520*/  UISETP.NE.U32.AND UP0, UPT, UR54, URZ, UPT ;  /* 0x000000ff3600728c */ /* 0x000fe2000bf05070 */
[----:B------:R-:W-:Y:S01]  /*6530*/  R2UR UR6, R65 ;  /* 0x00000000410672ca */ /* 0x000fe200000e0000 */
[----:B------:R-:W1:Y:S01]  /*6540*/  LDCU.64 UR8, c[0x0][0x358] ;  /* 0x00006b00ff0877ac */ /* 0x000e620008000a00 */
[----:B------:R-:W-:Y:S02]  /*6550*/  HFMA2 R52, -RZ, RZ, 0, 5.9604644775390625e-08 ;  /* 0x00000001ff347431 */ /* 0x000fe400000001ff */
[----:B------:R-:W-:Y:S01]  /*6560*/  IMAD.MOV.U32 R0, RZ, RZ, 0x1 ;  /* 0x00000001ff007424 */ /* 0x000fe200078e00ff */
[----:B------:R-:W-:Y:S06]  /*6570*/  UISETP.NE.AND.EX UP0, UPT, UR55, URZ, UPT, UP0 ;  /* 0x000000ff3700728c */ /* 0x000fec000bf05300 */
[----:B------:R-:W-:Y:S05]  /*6580*/  PLOP3.LUT P3, PT, PT, PT, UP0, 0x80, 0x8 ;  /* 0x000000000008781c */ /* 0x000fea0003f6f008 */
[----:B------:R-:W2:Y:S01]  /*6590*/  @UP0 LDCU.64 UR4, c[0x0][0x888] ;  /* 0x00011100ff0407ac */ /* 0x000ea20008000a00 */
[----:B------:R-:W-:Y:S07]  /*65a0*/  @UP0 UIMAD UR6, UR60, UR6, URZ ;  /* 0x000000063c0602a4 */ /* 0x000fee000f8e02ff */
[----:B------:R-:W-:Y:S01]  /*65b0*/  @!P3 PRMT R52, R0, 0x7610, R52 ;  /* 0x000076100034b816 */ /* 0x000fe20000000034 */
[----:B--2---:R-:W-:Y:S06]  /*65c0*/  @UP0 UIMAD.WIDE UR4, UR6, 0x4, UR4 ;  /* 0x00000004060408a5 */ /* 0x004fec000f8e0204 */
[----:B------:R-:W-:Y:S02]  /*65d0*/  IMAD.U32 R2, RZ, RZ, UR4 ;  /* 0x00000004ff027e24 */ /* 0x000fe4000f8e00ff */
[----:B------:R-:W-:Y:S03]  /*65e0*/  IMAD.U32 R3, RZ, RZ, UR5 ;  /* 0x00000005ff037e24 */ /* 0x000fe6000f8e00ff */
[----:B------:R-:W2:Y:S02]  /*65f0*/  @!UP0 LDCU UR4, c[0x0][0x880] ;  /* 0x00011000ff0487ac */ /* 0x000ea40008000800 */
[----:B-1---5:R1:W5:Y:S02]  /*6600*/  @P3 LDG.E R26, desc[UR8][R2.64] ;  /* 0x00000008021a3981 */ /* 0x022364000c1e1900 */
[----:B-12---:R-:W-:Y:S02]  /*6610*/  @!P3 MOV R26, UR4 ;  /* 0x00000004001abc02 */ /* 0x006fe40008000f00 */
.L_x_94:
[----:B------:R-:W-:Y:S05]  /*6620*/  @!P4 BRA `(.L_x_95) ;  /* 0x000000000024c947 */ /* 0x000fea0003800000 */
[----:B------:R-:W-:Y:S01]  /*6630*/  ISETP.NE.U32.AND P3, PT, R48, RZ, PT ;  /* 0x000000ff3000720c */ /* 0x000fe20003f65070 */
[----:B------:R-:W1:Y:S03]  /*6640*/  LDCU.64 UR4, c[0x0][0x358] ;  /* 0x00006b00ff0477ac */ /* 0x000e660008000a00 */
[----:B------:R-:W-:Y:S11]  /*6650*/  ISETP.NE.AND.EX P3, PT, R49, RZ, PT, P3 ;  /* 0x000000ff3100720c */ /* 0x000ff60003f65330 */
[----:B------:R-:W-:Y:S02]  /*6660*/  @!UPT UIADD3 URZ, UPT, UPT, URZ, URZ, URZ ;  /* 0x000000fffffff290 */ /* 0x000fe4000fffe0ff */
[----:B------:R-:W2:Y:S01]  /*6670*/  @P3 LDC.64 R2, c[0x0][0x8a8] ;  /* 0x00022a00ff023b82 */ /* 0x000ea20000000a00 */
[----:B------:R-:W-:Y:S04]  /*6680*/  @P3 IMAD R0, R50, UR60, RZ ;  /* 0x0000003c32003c24 */ /* 0x000fe8000f8e02ff */
[----:B--2---:R-:W-:Y:S05]  /*6690*/  @P3 IMAD.WIDE R2, R0, 0x4, R2 ;  /* 0x0000000400023825 */ /* 0x004fea00078e0202 */
[----:B-1---5:R1:W5:Y:S02]  /*66a0*/  @P3 LDG.E R24, desc[UR4][R2.64] ;  /* 0x0000000402183981 */ /* 0x022364000c1e1900 */
[----:B-1----:R-:W2:Y:S02]  /*66b0*/  @!P3 LDC R24, c[0x0][0x8a0] ;  /* 0x00022800ff18bb82 */ /* 0x002ea40000000800 */
.L_x_95:
[----:B-----5:R-:W-:Y:S01]  /*66c0*/  FSETP.NEU.AND P3, PT, R26, RZ, PT ;  /* 0x000000ff1a00720b */ /* 0x020fe20003f6d000 */
[----:B------:R-:W-:Y:S01]  /*66d0*/  IMAD.U32 R2, RZ, RZ, UR45 ;  /* 0x0000002dff027e24 */ /* 0x000fe2000f8e00ff */
[----:B------:R-:W-:Y:S01]  /*66e0*/  SEL R5, RZ, 0xffffffff, P2 ;  /* 0xffffffffff057807 */ /* 0x000fe20001000000 */
[----:B------:R-:W-:Y:S01]  /*66f0*/  ULOP3.LUT UR4, UR53, 0x1, URZ, 0x3c, !UPT ;  /* 0x0000000135047892 */ /* 0x000fe2000f8e3cff */
[----:B------:R-:W-:Y:S01]  /*6700*/  @P1 LOP3.LUT P2, RZ, R52, 0xff, RZ, 0xc0, !PT ;  /* 0x000000ff34ff1812 */ /* 0x000fe2000784c0ff */
[----:B------:R-:W-:Y:S01]  /*6710*/  BSSY B1, `(.L_x_96) ;  /* 0x000004b000017945 */ /* 0x000fe20003800000 */
[----:B------:R-:W-:Y:S01]  /*6720*/  @P1 SEL R0, RZ, 0xffffffff, P3 ;  /* 0xffffffffff001807 */ /* 0x000fe20001800000 */
[----:B------:R-:W-:Y:S01]  /*6730*/  IMAD.MOV.U32 R75, RZ, RZ, 0x1 ;  /* 0x00000001ff4b7424 */ /* 0x000fe200078e00ff */
[----:B------:R-:W-:Y:S01]  /*6740*/  LEA R2, R2, UR43, 0x3 ;  /* 0x0000002b02027c11 */ /* 0x000fe2000f8e18ff */
[----:B------:R-:W-:Y:S01]  /*6750*/  IMAD.U32 R73, RZ, RZ, UR4 ;  /* 0x00000004ff497e24 */ /* 0x000fe2000f8e00ff */
[----:B------:R-:W-:Y:S01]  /*6760*/  @P0 SEL R0, R5, R0, !P2 ;  /* 0x0000000005000207 */ /* 0x000fe20005000000 */
[----:B------:R-:W-:Y:S01]  /*6770*/  IMAD.U32 R74, RZ, RZ, UR45 ;  /* 0x0000002dff4a7e24 */ /* 0x000fe2000f8e00ff */
[----:B------:R-:W-:Y:S02]  /*6780*/  LEA R72, R22, UR43, 0x3 ;  /* 0x0000002b16487c11 */ /* 0x000fe4000f8e18ff */
[----:B------:R-:W-:Y:S02]  /*6790*/  CS2R R46, SRZ ;  /* 0x00000000002e7805 */ /* 0x000fe4000001ff00 */
[----:B------:R-:W-:Y:S02]  /*67a0*/  @P1 LOP3.LUT R0, R0, 0x1, RZ, 0xc0, !PT ;  /* 0x0000000100001812 */ /* 0x000fe400078ec0ff */
[----:B------:R-:W-:Y:S02]  /*67b0*/  CS2R R44, SRZ ;  /* 0x00000000002c7805 */ /* 0x000fe4000001ff00 */
[----:B------:R-:W-:Y:S02]  /*67c0*/  SHF.L.U32 R3, R60, 0x1f, RZ ;  /* 0x0000001f3c037819 */ /* 0x000fe400000006ff */
[----:B------:R-:W-:Y:S02]  /*67d0*/  CS2R R42, SRZ ;  /* 0x00000000002a7805 */ /* 0x000fe4000001ff00 */
[----:B------:R-:W-:Y:S02]  /*67e0*/  ISETP.NE.U32.OR P5, PT, R0, 0x1, !P1 ;  /* 0x000000010000780c */ /* 0x000fe40004fa5470 */
[----:B------:R-:W-:Y:S02]  /*67f0*/  CS2R R40, SRZ ;  /* 0x0000000000287805 */ /* 0x000fe4000001ff00 */
[----:B------:R-:W-:Y:S02]  /*6800*/  PLOP3.LUT P2, PT, PT, PT, UP1, 0x80, 0x8 ;  /* 0x000000000008781c */ /* 0x000fe40003f4f018 */
[----:B------:R-:W-:Y:S02]  /*6810*/  CS2R R38, SRZ ;  /* 0x0000000000267805 */ /* 0x000fe4000001ff00 */
[----:B------:R-:W-:Y:S02]  /*6820*/  LEA.HI R25, R22, R22, RZ, 0x1 ;  /* 0x0000001616197211 */ /* 0x000fe400078f08ff */
[----:B------:R-:W-:Y:S02]  /*6830*/  CS2R R36, SRZ ;  /* 0x0000000000247805 */ /* 0x000fe4000001ff00 */
[----:B------:R-:W-:Y:S02]  /*6840*/  LOP3.LUT P4, R57, R52, 0xff, RZ, 0xc0, !PT ;  /* 0x000000ff34397812 */ /* 0x000fe4000788c0ff */
[----:B------:R-:W-:Y:S02]  /*6850*/  CS2R R34, SRZ ;  /* 0x0000000000227805 */ /* 0x000fe4000001ff00 */
[----:B------:R-:W-:Y:S02]  /*6860*/  SEL R4, RZ, 0xffffffff, P3 ;  /* 0xffffffffff047807 */ /* 0x000fe40001800000 */
[----:B------:R-:W-:Y:S02]  /*6870*/  CS2R R32, SRZ ;  /* 0x0000000000207805 */ /* 0x000fe4000001ff00 */
[----:B------:R-:W-:Y:S02]  /*6880*/  P2R R69, PR, RZ, 0x20 ;  /* 0x00000020ff457803 */ /* 0x000fe40000000000 */
[----:B------:R-:W-:Y:S02]  /*6890*/  @P5 SHF.L.U32 R0, R73, 0x1f, RZ ;  /* 0x0000001f49005819 */ /* 0x000fe400000006ff */
[----:B------:R-:W-:Y:S02]  /*68a0*/  @P2 SEL R4, R5, R4, !P4 ;  /* 0x0000000405042207 */ /* 0x000fe40006000000 */
[----:B------:R1:W3:Y:S02]  /*68b0*/  @P5 SYNCS.PHASECHK.TRANS64.TRYWAIT P1, [R2+URZ+0x30], R0 ;  /* 0x00003000020055a7 */ /* 0x0002e400080211ff */
[----:B------:R-:W-:Y:S04]  /*68c0*/  LOP3.LUT R4, R4, 0x1, RZ, 0xc0, !PT ;  /* 0x0000000104047812 */ /* 0x000fe800078ec0ff */
[----:B------:R-:W-:Y:S04]  /*68d0*/  ISETP.NE.U32.AND P2, PT, R4, 0x1, PT ;  /* 0x000000010400780c */ /* 0x000fe80003f45070 */
[----:B------:R-:W-:Y:S01]  /*68e0*/  P2R R76, PR, RZ, 0x4 ;  /* 0x00000004ff4c7803 */ /* 0x000fe20000000000 */
[----:B------:R4:W2:Y:S01]  /*68f0*/  SYNCS.PHASECHK.TRANS64.TRYWAIT P0, [R72+URZ+0x90], R3 ;  /* 0x00009003480075a7 */ /* 0x0008a200080011ff */
[C---:B-1----:R-:W-:Y:S01]  /*6900*/  IMAD.SHL.U32 R0, R25.reuse, 0x20, RZ ;  /* 0x0000002019007824 */ /* 0x042fe200078e00ff */
[----:B------:R-:W-:Y:S04]  /*6910*/  LOP3.LUT R25, R25, 0xffe, RZ, 0xc0, !PT ;  /* 0x00000ffe19197812 */ /* 0x000fe800078ec0ff */
[----:B------:R-:W-:Y:S01]  /*6920*/  LOP3.LUT R0, R0, 0xffffffc0, RZ, 0xc0, !PT ;  /* 0xffffffc000007812 */ /* 0x000fe200078ec0ff */
[----:B------:R-:W-:Y:S04]  /*6930*/  IMAD.IADD R25, R22, 0x1, -R25 ;  /* 0x0000000116197824 */ /* 0x000fe800078e0a19 */
[----:B------:R-:W-:Y:S04]  /*6940*/  IMAD.IADD R0, R23, 0x1, R0 ;  /* 0x0000000117007824 */ /* 0x000fe800078e0200 */
[----:B------:R-:W-:Y:S01]  /*6950*/  IMAD R25, R25, 0x100000, R0 ;  /* 0x0010000019197824 */ /* 0x000fe200078e0200 */
[----:B---3--:R-:W-:Y:S01]  /*6960*/  @P5 SEL R75, RZ, 0x1, !P1 ;  /* 0x00000001ff4b5807 */ /* 0x008fe20004800000 */
[----:B----4-:R-:W-:Y:S06]  /*6970*/  @!P5 BRA `(.L_x_97) ;  /* 0x000000000090d947 */ /* 0x010fec0003800000 */
[----:B------:R-:W-:Y:S01]  /*6980*/  HFMA2 R39, -RZ, RZ, 0, 0 ;  /* 0x00000000ff277431 */ /* 0x000fe200000001ff */
[----:B------:R-:W-:Y:S01]  /*6990*/  ISETP.NE.AND P1, PT, R75, RZ, PT ;  /* 0x000000ff4b00720c */ /* 0x000fe20003f25270 */
[----:B------:R-:W-:Y:S01]  /*69a0*/  IMAD.U32 R5, RZ, RZ, UR45 ;  /* 0x0000002dff057e24 */ /* 0x000fe2000f8e00ff */
[----:B------:R-:W-:Y:S11]  /*69b0*/  BSSY B0, `(.L_x_98) ;  /* 0x0000005000007945 */ /* 0x000ff60003800000 */
[----:B------:R-:W-:Y:S05]  /*69c0*/  @P1 BRA `(.L_x_99) ;  /* 0x00000000000c1947 */ /* 0x000fea0003800000 */
[----:B------:R-:W-:Y:S04]  /*69d0*/  SHF.L.U32 R0, R73, 0x1f, RZ ;  /* 0x0000001f49007819 */ /* 0x000fe800000006ff */
[----:B------:R-:W1:Y:S02]  /*69e0*/  SYNCS.PHASECHK.TRANS64.TRYWAIT P1, [R2+URZ+0x30], R0 ;  /* 0x00003000020075a7 */ /* 0x000e6400080211ff */
[----:B-1----:R-:W-:Y:S05]  /*69f0*/  @!P1 BRA `(.L_x_100) ;  /* 0x0000001c00449947 */ /* 0x002fea0003800000 */
.L_x_99:
[----:B------:R-:W-:Y:S05]  /*6a00*/  BSYNC B0 ;  /* 0x0000000000007941 */ /* 0x000fea0003800000 */
.L_x_98:
[----:B------:R-:W-:Y:S01]  /*6a10*/  ISETP.NE.AND P1, PT, R76, RZ, PT ;  /* 0x000000ff4c00720c */ /* 0x000fe20003f25270 */
[----:B------:R-:W-:Y:S01]  /*6a20*/  IMAD.MOV.U32 R38, RZ, RZ, RZ ;  /* 0x000000ffff267224 */ /* 0x000fe200078e00ff */
[----:B------:R-:W-:Y:S02]  /*6a30*/  CS2R R36, SRZ ;  /* 0x0000000000247805 */ /* 0x000fe4000001ff00 */
[----:B------:R-:W-:Y:S02]  /*6a40*/  CS2R R34, SRZ ;  /* 0x0000000000227805 */ /* 0x000fe4000001ff00 */
[----:B------:R-:W-:Y:S02]  /*6a50*/  CS2R R32, SRZ ;  /* 0x0000000000207805 */ /* 0x000fe4000001ff00 */
[----:B------:R-:W-:Y:S02]  /*6a60*/  CS2R R42, SRZ ;  /* 0x00000000002a7805 */ /* 0x000fe4000001ff00 */
[----:B------:R-:W-:Y:S02]  /*6a70*/  CS2R R40, SRZ ;  /* 0x0000000000287805 */ /* 0x000fe4000001ff00 */
[----:B------:R-:W-:Y:S02]  /*6a80*/  CS2R R46, SRZ ;  /* 0x00000000002e7805 */ /* 0x000fe4000001ff00 */
[----:B------:R-:W-:Y:S01]  /*6a90*/  CS2R R44, SRZ ;  /* 0x00000000002c7805 */ /* 0x000fe2000001ff00 */
[----:B------:R-:W-:Y:S01]  /*6aa0*/  @P1 IMAD R5, R5, 0x800, R27 ;  /* 0x0000080005051824 */ /* 0x000fe200078e021b */
[----:B------:R-:W-:Y:S05]  /*6ab0*/  @P1 WARPSYNC.ALL ;  /* 0x0000000000001948 */ /* 0x000fea0003800000 */
[----:B------:R-:W-:Y:S01]  /*6ac0*/  @P1 LEA R5, R5, UR43, 0x2 ;  /* 0x0000002b05051c11 */ /* 0x000fe2000f8e10ff */
[----:B------:R-:W-:Y:S04]  /*6ad0*/  UIADD3 UR4, UPT, UPT, UR45, 0x1, URZ ;  /* 0x000000012d047890 */ /* 0x000fe8000fffe0ff */
[----:B------:R3:W4:Y:S01]  /*6ae0*/  @P1 LDSM.16.M88.4 R32, [R5+0x400] ;  /* 0x000400000520183b */ /* 0x0007220000000200 */
[----:B------:R-:W-:Y:S01]  /*6af0*/  @P1 VIADD R4, R5, 0x400 ;  /* 0x0000040005041836 */ /* 0x000fe20000000000 */
[----:B------:R-:W-:Y:S01]  /*6b00*/  UISETP.NE.AND UP0, UPT, UR4, 0x3, UPT ;  /* 0x000000030400788c */ /* 0x000fe2000bf05270 */
[C-C-:B-1----:R-:W-:Y:S02]  /*6b10*/  @P1 IMAD R2, R62.reuse, 0x4, R5.reuse ;  /* 0x000000043e021824 */ /* 0x142fe400078e0205 */
[C---:B------:R-:W-:Y:S01]  /*6b20*/  @P1 IMAD R4, R61.reuse, 0x4, R4 ;  /* 0x000000043d041824 */ /* 0x040fe200078e0204 */
[----:B------:R-:W-:Y:S01]  /*6b30*/  USEL UR5, URZ, 0x1, UP0 ;  /* 0x00000001ff057887 */ /* 0x000fe20008000000 */
[----:B------:R-:W-:Y:S01]  /*6b40*/  @P1 IMAD R0, R61, 0x4, R5 ;  /* 0x000000043d001824 */ /* 0x000fe200078e0205 */
[----:B------:R3:W1:Y:S01]  /*6b50*/  @P1 LDSM.16.M88.4 R36, [R2+0x400] ;  /* 0x000400000224183b */ /* 0x0006620000000200 */
[----:B------:R-:W-:Y:S01]  /*6b60*/  @P1 IMAD R4, R62, 0x4, R4 ;  /* 0x000000043e041824 */ /* 0x000fe200078e0204 */
[----:B------:R-:W-:Y:S02]  /*6b70*/  USEL UR4, UR4, URZ, UP0 ;  /* 0x000000ff04047287 */ /* 0x000fe40008000000 */
[----:B------:R3:W1:Y:S01]  /*6b80*/  @P1 LDSM.16.M88.4 R40, [R0+0x400] ;  /* 0x000400000028183b */ /* 0x0006620000000200 */
[----:B------:R-:W-:Y:S03]  /*6b90*/  LOP3.LUT R73, R73, UR5, RZ, 0x3c, !PT ;  /* 0x0000000549497c12 */ /* 0x000fe6000f8e3cff */
[----:B------:R3:W1:Y:S01]  /*6ba0*/  @P1 LDSM.16.M88.4 R44, [R4] ;  /* 0x00000000042c183b */ /* 0x0006620000000200 */
[----:B------:R-:W-:Y:S03]  /*6bb0*/  IMAD.U32 R74, RZ, RZ, UR4 ;  /* 0x00000004ff4a7e24 */ /* 0x000fe6000f8e00ff */
.L_x_97:
[----:B------:R-:W-:Y:S05]  /*6bc0*/  BSYNC B1 ;  /* 0x0000000000017941 */ /* 0x000fea0003800000 */
.L_x_96:
[----:B---3--:R-:W-:Y:S04]  /*6bd0*/  SHF.R.U32.HI R0, RZ, 0x15, R25 ;  /* 0x00000015ff007819 */ /* 0x008fe80000011619 */
[----:B------:R-:W-:Y:S01]  /*6be0*/  LOP3.LUT P1, RZ, R0, 0x3, R53, 0x48, !PT ;  /* 0x0000000300ff7812 */ /* 0x000fe20007824835 */
[----:B------:R-:W-:Y:S01]  /*6bf0*/  @!UPT UIADD3 URZ, UPT, UPT, URZ, URZ, URZ ;  /* 0x000000fffffff290 */ /* 0x000fe2000fffe0ff */
[----:B--2---:R-:W-:Y:S11]  /*6c00*/  @P0 BRA `(.L_x_101) ;  /* 0x0000000000080947 */ /* 0x004ff60003800000 */
[----:B------:R-:W2:Y:S02]  /*6c10*/  SYNCS.PHASECHK.TRANS64.TRYWAIT P0, [R72+URZ+0x90], R3 ;  /* 0x00009003480075a7 */ /* 0x000ea400080011ff */
[----:B--2---:R-:W-:Y:S05]  /*6c20*/  @!P0 BRA `(.L_x_102) ;  /* 0x0000001800cc8947 */ /* 0x004fea0003800000 */
.L_x_101:
[----:B------:R-:W-:Y:S05]  /*6c30*/  @!P1 BRA `(.L_x_103) ;  /* 0x0000000000409947 */ /* 0x000fea0003800000 */
[----:B------:R-:W3:Y:S01]  /*6c40*/  LDCU.64 UR8, c[0x4][0x70] ;  /* 0x01000e00ff0877ac */ /* 0x000ee20008000a00 */
[----:B--2---:R-:W-:Y:S01]  /*6c50*/  MOV R3, 0x0 ;  /* 0x0000000000037802 */ /* 0x004fe20000000f00 */
[----:B------:R-:W-:Y:S02]  /*6c60*/  HFMA2 R12, -RZ, RZ, 0, 5.9604644775390625e-08 ;  /* 0x00000001ff0c7431 */ /* 0x000fe400000001ff */
[----:B------:R-:W-:Y:S02]  /*6c70*/  IMAD.MOV.U32 R8, RZ, RZ, 0x192 ;  /* 0x00000192ff087424 */ /* 0x000fe400078e00ff */
[----:B------:R-:W-:Y:S01]  /*6c80*/  IMAD.MOV.U32 R13, RZ, RZ, RZ ;  /* 0x000000ffff0d7224 */ /* 0x000fe200078e00ff */
[----:B------:R-:W2:Y:S01]  /*6c90*/  LDCU.64 UR6, c[0x4][0x78] ;  /* 0x01000f00ff0677ac */ /* 0x000ea20008000a00 */
[----:B------:R-:W1:Y:S01]  /*6ca0*/  LDC.64 R2, c[0x4][R3] ;  /* 0x0100000003027b82 */ /* 0x000e620000000a00 */
[----:B------:R-:W5:Y:S01]  /*6cb0*/  LDCU.64 UR4, c[0x4][0x10] ;  /* 0x01000200ff0477ac */ /* 0x000f620008000a00 */
[----:B---3--:R-:W-:Y:S01]  /*6cc0*/  MOV R5, UR9 ;  /* 0x0000000900057c02 */ /* 0x008fe20008000f00 */
[----:B------:R-:W-:Y:S01]  /*6cd0*/  IMAD.U32 R4, RZ, RZ, UR8 ;  /* 0x00000008ff047e24 */ /* 0x000fe2000f8e00ff */
[----:B--2---:R-:W-:Y:S01]  /*6ce0*/  MOV R7, UR7 ;  /* 0x0000000700077c02 */ /* 0x004fe20008000f00 */
[----:B------:R-:W-:Y:S01]  /*6cf0*/  IMAD.U32 R6, RZ, RZ, UR6 ;  /* 0x00000006ff067e24 */ /* 0x000fe2000f8e00ff */
[----:B-----5:R-:W-:Y:S01]  /*6d00*/  MOV R11, UR5 ;  /* 0x00000005000b7c02 */ /* 0x020fe20008000f00 */
[----:B------:R-:W-:Y:S02]  /*6d10*/  IMAD.U32 R10, RZ, RZ, UR4 ;  /* 0x00000004ff0a7e24 */ /* 0x000fe4000f8e00ff */
[----:B------:R-:W-:Y:S07]  /*6d20*/  LEPC R20, `(.L_x_103) ;  /* 0x000000001014794e */ /* 0x000fee0000000000 */
[----:B-1--4-:R-:W-:Y:S05]  /*6d30*/  CALL.ABS.NOINC R2 ;  /* 0x0000000002007343 */ /* 0x012fea0003c00000 */
.L_x_103:
[----:B------:R-:W-:Y:S05]  /*6d40*/  WARPSYNC.ALL ;  /* 0x0000000000007948 */ /* 0x000fea0003800000 */
[----:B------:R-:W-:Y:S01]  /*6d50*/  R2UR UR4, R25 ;  /* 0x00000000190472ca */ /* 0x000fe200000e0000 */
[----:B------:R-:W-:Y:S01]  /*6d60*/  BSSY.RECONVERGENT B0, `(.L_x_104) ;  /* 0x000003f000007945 */ /* 0x000fe20003800200 */
[----:B------:R-:W-:Y:S02]  /*6d70*/  MOV R20, UR45 ;  /* 0x0000002d00147c02 */ /* 0x000fe40008000f00 */
[----:B------:R-:W-:Y:S02]  /*6d80*/  SHF.L.U32 R70, R62, 0x2, RZ ;  /* 0x000000023e467819 */ /* 0x000fe400000006ff */
[----:B------:R-:W-:Y:S02]  /*6d90*/  LEA R20, R20, R27, 0xb ;  /* 0x0000001b14147211 */ /* 0x000fe400078e58ff */
[----:B------:R-:W-:Y:S02]  /*6da0*/  SHF.L.U32 R71, R61, 0x2, RZ ;  /* 0x000000023d477819 */ /* 0x000fe400000006ff */
[----:B------:R-:W-:Y:S02]  /*6db0*/  LEA R20, R20, UR43, 0x2 ;  /* 0x0000002b14147c11 */ /* 0x000fe4000f8e10ff */
[----:B------:R-:W-:Y:S01]  /*6dc0*/  ISETP.NE.AND P0, PT, R63, RZ, PT ;  /* 0x000000ff3f00720c */ /* 0x000fe20003f05270 */
[----:B------:R-:W3:Y:S02]  /*6dd0*/  LDTM.16dp128bit.x8 R4, tmem[UR4] ;  /* 0x00000004000479ee */ /* 0x000ee40008180000 */
[C---:B---3--:R-:W-:Y:S01]  /*6de0*/  FMUL R0, R24.reuse, R4 ;  /* 0x0000000418007220 */ /* 0x048fe20000400000 */
[C---:B------:R-:W-:Y:S01]  /*6df0*/  FMUL R2, R24.reuse, R5 ;  /* 0x0000000518027220 */ /* 0x040fe20000400000 */
[C---:B--2---:R-:W-:Y:S01]  /*6e00*/  FMUL R3, R24.reuse, R6 ;  /* 0x0000000618037220 */ /* 0x044fe20000400000 */
[----:B------:R-:W-:Y:S01]  /*6e10*/  FMUL R7, R24, R7 ;  /* 0x0000000718077220 */ /* 0x000fe20000400000 */
[----:B----4-:R-:W-:Y:S01]  /*6e20*/  FFMA R28, R26, R32, R0 ;  /* 0x000000201a1c7223 */ /* 0x010fe20000000000 */
[----:B------:R-:W-:Y:S01]  /*6e30*/  FMUL R4, R24, R8 ;  /* 0x0000000818047220 */ /* 0x000fe20000400000 */
[----:B------:R-:W-:Y:S01]  /*6e40*/  FFMA R29, R26, R33, R2 ;  /* 0x000000211a1d7223 */ /* 0x000fe20000000002 */
[----:B------:R-:W-:Y:S01]  /*6e50*/  FMUL R5, R24, R9 ;  /* 0x0000000918057220 */ /* 0x000fe20000400000 */
[----:B------:R-:W-:Y:S01]  /*6e60*/  FFMA R30, R26, R34, R3 ;  /* 0x000000221a1e7223 */ /* 0x000fe20000000003 */
[----:B------:R-:W-:Y:S01]  /*6e70*/  FMUL R6, R24, R10 ;  /* 0x0000000a18067220 */ /* 0x000fe20000400000 */
[----:B------:R-:W-:Y:S01]  /*6e80*/  FFMA R31, R26, R35, R7 ;  /* 0x000000231a1f7223 */ /* 0x000fe20000000007 */
[----:B------:R-:W-:Y:S01]  /*6e90*/  FMUL R11, R24, R11 ;  /* 0x0000000b180b7220 */ /* 0x000fe20000400000 */
[----:B-1----:R-:W-:Y:S01]  /*6ea0*/  FFMA R4, R26, R36, R4 ;  /* 0x000000241a047223 */ /* 0x002fe20000000004 */
[----:B------:R-:W-:Y:S01]  /*6eb0*/  FMUL R8, R24, R12 ;  /* 0x0000000c18087220 */ /* 0x000fe20000400000 */
[----:B------:R-:W-:Y:S01]  /*6ec0*/  FFMA R5, R26, R37, R5 ;  /* 0x000000251a057223 */ /* 0x000fe20000000005 */
[----:B------:R1:W-:Y:S01]  /*6ed0*/  STSM.16.M88.4 [R20+0x400], R28 ;  /* 0x0004001c14007844 */ /* 0x0003e20000000200 */
[----:B------:R-:W-:Y:S01]  /*6ee0*/  FMUL R9, R24, R13 ;  /* 0x0000000d18097220 */ /* 0x000fe20000400000 */
[----:B------:R-:W-:Y:S01]  /*6ef0*/  FFMA R6, R26, R38, R6 ;  /* 0x000000261a067223 */ /* 0x000fe20000000006 */
[C---:B------:R-:W-:Y:S01]  /*6f00*/  FMUL R10, R24.reuse, R14 ;  /* 0x0000000e180a7220 */ /* 0x040fe20000400000 */
[----:B------:R-:W-:Y:S01]  /*6f10*/  FMUL R13, R24, R17 ;  /* 0x00000011180d7220 */ /* 0x000fe20000400000 */
[----:B------:R-:W-:Y:S01]  /*6f20*/  IADD3 R17, PT, PT, R70, 0x400, R20 ;  /* 0x0000040046117810 */ /* 0x000fe20007ffe014 */
[----:B------:R-:W-:Y:S01]  /*6f30*/  FFMA R7, R26, R39, R11 ;  /* 0x000000271a077223 */ /* 0x000fe2000000000b */
[----:B------:R-:W-:Y:S01]  /*6f40*/  FMUL R15, R24, R15 ;  /* 0x0000000f180f7220 */ /* 0x000fe20000400000 */
[----:B------:R-:W-:Y:S01]  /*6f50*/  FFMA R8, R26, R40, R8 ;  /* 0x000000281a087223 */ /* 0x000fe20000000008 */
[----:B------:R-:W-:Y:S01]  /*6f60*/  FMUL R12, R24, R16 ;  /* 0x00000010180c7220 */ /* 0x000fe20000400000 */
[C---:B------:R-:W-:Y:S01]  /*6f70*/  FFMA R9, R26.reuse, R41, R9 ;  /* 0x000000291a097223 */ /* 0x040fe20000000009 */
[----:B------:R1:W-:Y:S01]  /*6f80*/  STSM.16.M88.4 [R17], R4 ;  /* 0x0000000411007844 */ /* 0x0003e20000000200 */
[----:B------:R-:W-:Y:S01]  /*6f90*/  FFMA R10, R26, R42, R10 ;  /* 0x0000002a1a0a7223 */ /* 0x000fe2000000000a */
[----:B------:R-:W-:Y:S01]  /*6fa0*/  FMUL R14, R24, R18 ;  /* 0x00000012180e7220 */ /* 0x000fe20000400000 */
[----:B------:R-:W-:Y:S01]  /*6fb0*/  IADD3 R16, PT, PT, R71, 0x400, R20 ;  /* 0x0000040047107810 */ /* 0x000fe20007ffe014 */
[----:B------:R-:W-:Y:S01]  /*6fc0*/  FFMA R11, R26, R43, R15 ;  /* 0x0000002b1a0b7223 */ /* 0x000fe2000000000f */
[----:B------:R-:W-:Y:S01]  /*6fd0*/  FMUL R19, R24, R19 ;  /* 0x0000001318137220 */ /* 0x000fe20000400000 */
[C---:B------:R-:W-:Y:S01]  /*6fe0*/  FFMA R12, R26.reuse, R44, R12 ;  /* 0x0000002c1a0c7223 */ /* 0x040fe2000000000c */
[C---:B------:R-:W-:Y:S01]  /*6ff0*/  FFMA R13, R26.reuse, R45, R13 ;  /* 0x0000002d1a0d7223 */ /* 0x040fe2000000000d */
[----:B------:R-:W-:Y:S01]  /*7000*/  FFMA R14, R26, R46, R14 ;  /* 0x0000002e1a0e7223 */ /* 0x000fe2000000000e */
[----:B------:R1:W-:Y:S01]  /*7010*/  STSM.16.M88.4 [R16], R8 ;  /* 0x0000000810007844 */ /* 0x0003e20000000200 */
[----:B------:R-:W-:Y:S01]  /*7020*/  IADD3 R0, PT, PT, R70, R16, RZ ;  /* 0x0000001046007210 */ /* 0x000fe20007ffe0ff */
[----:B------:R-:W-:Y:S05]  /*7030*/  FFMA R15, R26, R47, R19 ;  /* 0x0000002f1a0f7223 */ /* 0x000fea0000000013 */
[----:B------:R1:W-:Y:S01]  /*7040*/  STSM.16.M88.4 [R0], R12 ;  /* 0x0000000c00007844 */ /* 0x0003e20000000200 */
[----:B------:R-:W-:Y:S01]  /*7050*/  @!PT LDS RZ, [RZ] ;  /* 0x00000000fffff984 */ /* 0x000fe20000000800 */
[----:B------:R-:W-:Y:S01]  /*7060*/  @!PT LDS RZ, [RZ] ;  /* 0x00000000fffff984 */ /* 0x000fe20000000800 */
[----:B------:R-:W-:Y:S01]  /*7070*/  @!PT LDS RZ, [RZ] ;  /* 0x00000000fffff984 */ /* 0x000fe20000000800 */
[----:B------:R-:W-:Y:S01]  /*7080*/  @!PT LDS RZ, [RZ] ;  /* 0x00000000fffff984 */ /* 0x000fe20000000800 */
[----:B------:R2:W-:Y:S06]  /*7090*/  MEMBAR.ALL.CTA ;  /* 0x0000000000007992 */ /* 0x0005ec0000008000 */
[----:B--2---:R-:W2:Y:S02]  /*70a0*/  FENCE.VIEW.ASYNC.S ;  /* 0x00000000000073c6 */ /* 0x004ea40000000000 */
[----:B--2---:R-:W-:Y:S06]  /*70b0*/  BAR.SYNC.DEFER_BLOCKING 0x1, 0x80 ;  /* 0x0042000000007b1d */ /* 0x004fec0000010000 */
[----:B------:R-:W-:Y:S05]  /*70c0*/  @P0 BRA `(.L_x_105) ;  /* 0x0000000000200947 */ /* 0x000fea0003800000 */
[----:B------:R-:W2:Y:S01]  /*70d0*/  LDCU.64 UR6, c[0x0][0x348] ;  /* 0x00006900ff0677ac */ /* 0x000ea20008000a00 */
[----:B------:R-:W-:Y:S01]  /*70e0*/  ULEA UR5, UR45, UR43, 0xd ;  /* 0x0000002b2d057291 */ /* 0x000fe2000f8e68ff */
[----:B------:R-:W-:Y:S03]  /*70f0*/  UMOV UR51, UR60 ;  /* 0x0000003c00337c82 */ /* 0x000fe60008000000 */
[----:B------:R-:W-:Y:S02]  /*7100*/  UIADD3 UR48, UPT, UPT, UR5, 0x400, URZ ;  /* 0x0000040005307890 */ /* 0x000fe4000fffe0ff */
[----:B--2---:R-:W-:Y:S04]  /*7110*/  UIADD3 UR4, UP0, UPT, UR6, 0x680, URZ ;  /* 0x0000068006047890 */ /* 0x004fe8000ff1e0ff */
[----:B------:R-:W-:Y:S09]  /*7120*/  UIADD3.X UR5, UPT, UPT, URZ, UR7, URZ, UP0, !UPT ;  /* 0x00000007ff057290 */ /* 0x000ff200087fe4ff */
[----:B------:R2:W-:Y:S02]  /*7130*/  UTMASTG.3D [UR48], [UR4] ;  /* 0x00000030040073b5 */ /* 0x0005e40008010000 */
[----:B--2---:R0:W-:Y:S02]  /*7140*/  UTMACMDFLUSH ;  /* 0x00000000000079b7 */ /* 0x0041e40000000000 */
.L_x_105:
[----:B------:R-:W-:Y:S05]  /*7150*/  BSYNC.RECONVERGENT B0 ;  /* 0x0000000000007941 */ /* 0x000fea0003800200 */
.L_x_104:
[----:B------:R-:W-:Y:S01]  /*7160*/  UIADD3 UR46, UPT, UPT, UR45, 0x1, URZ ;  /* 0x000000012d2e7890 */ /* 0x000fe2000fffe0ff */
[----:B------:R-:W-:Y:S03]  /*7170*/  BSSY.RECONVERGENT B0, `(.L_x_106) ;  /* 0x0000005000007945 */ /* 0x000fe60003800200 */
[----:B------:R-:W-:Y:S04]  /*7180*/  UISETP.NE.AND UP0, UPT, UR46, 0x3, UPT ;  /* 0x000000032e00788c */ /* 0x000fe8000bf05270 */
[----:B------:R-:W-:Y:S01]  /*7190*/  USEL UR44, UR46, URZ, UP0 ;  /* 0x000000ff2e2c7287 */ /* 0x000fe20008000000 */
[----:B------:R-:W-:Y:S11]  /*71a0*/  @P0 BRA `(.L_x_107) ;  /* 0x0000000000040947 */ /* 0x000ff60003800000 */
[----:B------:R-:W-:Y:S04]  /*71b0*/  DEPBAR.LE SB0, 0x1 ;  /* 0x000080400000791a */ /* 0x000fe80000000000 */
.L_x_107:
[----:B------:R-:W-:Y:S05]  /*71c0*/  BSYNC.RECONVERGENT B0 ;  /* 0x0000000000007941 */ /* 0x000fea0003800200 */
.L_x_106:
[----:B------:R-:W-:Y:S01]  /*71d0*/  BAR.SYNC.DEFER_BLOCKING 0x1, 0x80 ;  /* 0x0042000000007b1d */ /* 0x000fe20000010000 */
[----:B------:R-:W-:Y:S01]  /*71e0*/  ISETP.NE.AND P1, PT, R69, RZ, PT ;  /* 0x000000ff4500720c */ /* 0x000fe20003f25270 */
[----:B------:R-:W-:Y:S01]  /*71f0*/  UISETP.NE.AND UP0, UPT, UR52, URZ, UPT ;  /* 0x000000ff3400728c */ /* 0x000fe2000bf05270 */
[----:B------:R-:W-:Y:S11]  /*7200*/  LEA R2, R74, UR43, 0x3 ;  /* 0x0000002b4a027c11 */ /* 0x000ff6000f8e18ff */
[----:B------:R-:W-:Y:S01]  /*7210*/  @P1 SHF.L.U32 R3, R73, 0x1f, RZ ;  /* 0x0000001f49031819 */ /* 0x000fe200000006ff */
[----:B------:R-:W-:Y:S06]  /*7220*/  BRA.U !UP0, `(.L_x_108) ;  /* 0x0000000108247547 */ /* 0x000fec000b800000 */
[----:B-1----:R-:W-:Y:S01]  /*7230*/  IMAD.U32 R4, RZ, RZ, UR47 ;  /* 0x0000002fff047e24 */ /* 0x002fe2000f8e00ff */
[----:B------:R-:W-:Y:S01]  /*7240*/  MOV R0, UR63 ;  /* 0x0000003f00007c02 */ /* 0x000fe20008000f00 */
[----:B------:R-:W-:Y:S03]  /*7250*/  UIADD3 UR4, UPT, UPT, UR47, 0x1, URZ ;  /* 0x000000012f047890 */ /* 0x000fe6000fffe0ff */
[----:B------:R-:W-:Y:S01]  /*7260*/  @P1 LEA R4, R4, UR43, 0x3 ;  /* 0x0000002b04041c11 */ /* 0x000fe2000f8e18ff */
[----:B------:R-:W-:Y:S04]  /*7270*/  UISETP.NE.AND UP0, UPT, UR4, 0x3, UPT ;  /* 0x000000030400788c */ /* 0x000fe8000bf05270 */
[----:B------:R-:W-:Y:S01]  /*7280*/  @P1 VIADD R4, R4, 0x48 ;  /* 0x0000004804041836 */ /* 0x000fe20000000000 */
[----:B------:R-:W-:Y:S04]  /*7290*/  USEL UR47, UR4, URZ, UP0 ;  /* 0x000000ff042f7287 */ /* 0x000fe80008000000 */
[----:B------:R-:W-:Y:S04]  /*72a0*/  @P1 PRMT R0, R0, 0x654, R4 ;  /* 0x0000065400001816 */ /* 0x000fe80000000004 */
[----:B------:R2:W-:Y:S04]  /*72b0*/  @P1 SYNCS.ARRIVE.TRANS64.RED.A1T0 RZ, [R0+URZ], RZ ;  /* 0x000000ff00ff19a7 */ /* 0x0005e800081004ff */
.L_x_108:
[----:B------:R-:W3:Y:S01]  /*72c0*/  @P1 SYNCS.PHASECHK.TRANS64.TRYWAIT P0, [R2+URZ+0x30], R3 ;  /* 0x00003003020015a7 */ /* 0x000ee200080011ff */
[----:B------:R-:W-:Y:S01]  /*72d0*/  BSSY B1, `(.L_x_109) ;  /* 0x0000017000017945 */ /* 0x000fe20003800000 */
[----:B---3--:R-:W-:Y:S03]  /*72e0*/  @P1 SEL R75, RZ, 0x1, !P0 ;  /* 0x00000001ff4b1807 */ /* 0x008fe60004000000 */
[----:B------:R-:W-:Y:S05]  /*72f0*/  @!P1 BRA `(.L_x_110) ;  /* 0x0000000000509947 */ /* 0x000fea0003800000 */
[----:B------:R-:W-:Y:S01]  /*7300*/  ISETP.NE.AND P1, PT, R76, RZ, PT ;  /* 0x000000ff4c00720c */ /* 0x000fe20003f25270 */
[----:B------:R-:W-:Y:S01]  /*7310*/  BSSY B0, `(.L_x_111) ;  /* 0x000000a000007945 */ /* 0x000fe20003800000 */
[----:B------:R-:W-:Y:S11]  /*7320*/  ISETP.NE.AND P0, PT, R75, RZ, PT ;  /* 0x000000ff4b00720c */ /* 0x000ff60003f05270 */
[----:B-1----:R-:W-:Y:S05]  /*7330*/  @P1 IMAD R4, R74, 0x800, R27 ;  /* 0x000008004a041824 */ /* 0x002fea00078e021b */
[----:B------:R-:W-:Y:S05]  /*7340*/  @P1 LEA R4, R4, UR43, 0x2 ;  /* 0x0000002b04041c11 */ /* 0x000fea000f8e10ff */
[--C-:B--2---:R-:W-:Y:S02]  /*7350*/  @P1 IMAD.IADD R0, R71, 0x1, R4.reuse ;  /* 0x0000000147001824 */ /* 0x104fe400078e0204 */
[----:B------:R-:W-:Y:S01]  /*7360*/  @P1 IMAD.IADD R3, R70, 0x1, R4 ;  /* 0x0000000146031824 */ /* 0x000fe200078e0204 */
[----:B------:R-:W-:Y:S06]  /*7370*/  @P0 BRA `(.L_x_112) ;  /* 0x00000000000c0947 */ /* 0x000fec0003800000 */
[----:B------:R-:W-:Y:S04]  /*7380*/  SHF.L.U32 R73, R73, 0x1f, RZ ;  /* 0x0000001f49497819 */ /* 0x000fe800000006ff */
[----:B------:R-:W1:Y:S02]  /*7390*/  SYNCS.PHASECHK.TRANS64.TRYWAIT P0, [R2+URZ+0x30], R73 ;  /* 0x00003049020075a7 */ /* 0x000e6400080011ff */
[----:B-1----:R-:W-:Y:S05]  /*73a0*/  @!P0 BRA `(.L_x_113) ;  /* 0x0000001400008947 */ /* 0x002fea0003800000 */
.L_x_112:
[----:B------:R-:W-:Y:S05]  /*73b0*/  BSYNC B0 ;  /* 0x0000000000007941 */ /* 0x000fea0003800000 */
.L_x_111:
[----:B------:R-:W-:Y:S11]  /*73c0*/  ISETP.NE.AND P0, PT, R76, RZ, PT ;  /* 0x000000ff4c00720c */ /* 0x000ff60003f05270 */
[----:B------:R-:W-:Y:S02]  /*73d0*/  @!UPT UIADD3 URZ, UPT, UPT, URZ, URZ, URZ ;  /* 0x000000fffffff290 */ /* 0x000fe4000fffe0ff */
[----:B-1----:R-:W-:Y:S01]  /*73e0*/  @P0 IADD3 R2, PT, PT, R70, R0, RZ ;  /* 0x0000000046020210 */ /* 0x002fe20007ffe0ff */
[----:B------:R-:W-:Y:S05]  /*73f0*/  @P0 WARPSYNC.ALL ;  /* 0x0000000000000948 */ /* 0x000fea0003800000 */
[----:B------:R3:W4:Y:S04]  /*7400*/  @P0 LDSM.16.M88.4 R32, [R4+0x400] ;  /* 0x000400000420083b */ /* 0x0007280000000200 */
[----:B------:R3:W1:Y:S04]  /*7410*/  @P0 LDSM.16.M88.4 R36, [R3+0x400] ;  /* 0x000400000324083b */ /* 0x0006680000000200 */
[----:B------:R3:W2:Y:S04]  /*7420*/  @P0 LDSM.16.M88.4 R40, [R0+0x400] ;  /* 0x000400000028083b */ /* 0x0006a80000000200 */
[----:B------:R3:W1:Y:S02]  /*7430*/  @P0 LDSM.16.M88.4 R44, [R2+0x400] ;  /* 0x00040000022c083b */ /* 0x0006640000000200 */
.L_x_110:
[----:B------:R-:W-:Y:S05]  /*7440*/  BSYNC B1 ;  /* 0x0000000000017941 */ /* 0x000fea0003800000 */
.L_x_109:
[----:B-123--:R-:W-:Y:S05]  /*7450*/  VIADD R0, R25, 0x20 ;  /* 0x0000002019007836 */ /* 0x00efea0000000000 */
[----:B------:R-:W-:Y:S04]  /*7460*/  SHF.R.U32.HI R0, RZ, 0x15, R0 ;  /* 0x00000015ff007819 */ /* 0x000fe80000011600 */
[----:B------:R-:W-:Y:S11]  /*7470*/  LOP3.LUT P0, RZ, R0, 0x3, R53, 0x48, !PT ;  /* 0x0000000300ff7812 */ /* 0x000ff60007804835 */
[----:B------:R-:W-:Y:S02]  /*7480*/  @!UPT UIADD3 URZ, UPT, UPT, URZ, URZ, URZ ;  /* 0x000000fffffff290 */ /* 0x000fe4000fffe0ff */
[----:B------:R-:W-:Y:S05]  /*7490*/  @!P0 BRA `(.L_x_114) ;  /* 0x0000000000408947 */ /* 0x000fea0003800000 */
[----:B------:R-:W1:Y:S01]  /*74a0*/  LDCU.64 UR8, c[0x4][0x70] ;  /* 0x01000e00ff0877ac */ /* 0x000e620008000a00 */
[----:B------:R-:W-:Y:S01]  /*74b0*/  MOV R3, 0x0 ;  /* 0x0000000000037802 */ /* 0x000fe20000000f00 */
[----:B------:R-:W-:Y:S02]  /*74c0*/  HFMA2 R12, -RZ, RZ, 0, 5.9604644775390625e-08 ;  /* 0x00000001ff0c7431 */ /* 0x000fe400000001ff */
[----:B------:R-:W-:Y:S02]  /*74d0*/  IMAD.MOV.U32 R8, RZ, RZ, 0x192 ;  /* 0x00000192ff087424 */ /* 0x000fe400078e00ff */
[----:B------:R-:W-:Y:S01]  /*74e0*/  IMAD.MOV.U32 R13, RZ, RZ, RZ ;  /* 0x000000ffff0d7224 */ /* 0x000fe200078e00ff */
[----:B------:R-:W2:Y:S01]  /*74f0*/  LDCU.64 UR6, c[0x4][0x78] ;  /* 0x01000f00ff0677ac */ /* 0x000ea20008000a00 */
[----:B------:R-:W3:Y:S01]  /*7500*/  LDC.64 R2, c[0x4][R3] ;  /* 0x0100000003027b82 */ /* 0x000ee20000000a00 */
[----:B------:R-:W5:Y:S01]  /*7510*/  LDCU.64 UR4, c[0x4][0x10] ;  /* 0x01000200ff0477ac */ /* 0x000f620008000a00 */
[----:B-1----:R-:W-:Y:S01]  /*7520*/  MOV R5, UR9 ;  /* 0x0000000900057c02 */ /* 0x002fe20008000f00 */
[----:B------:R-:W-:Y:S01]  /*7530*/  IMAD.U32 R4, RZ, RZ, UR8 ;  /* 0x00000008ff047e24 */ /* 0x000fe2000f8e00ff */
[----:B--2---:R-:W-:Y:S01]  /*7540*/  MOV R7, UR7 ;  /* 0x0000000700077c02 */ /* 0x004fe20008000f00 */
[----:B------:R-:W-:Y:S01]  /*7550*/  IMAD.U32 R6, RZ, RZ, UR6 ;  /* 0x00000006ff067e24 */ /* 0x000fe2000f8e00ff */
[----:B-----5:R-:W-:Y:S01]  /*7560*/  MOV R11, UR5 ;  /* 0x00000005000b7c02 */ /* 0x020fe20008000f00 */
[----:B------:R-:W-:Y:S02]  /*7570*/  IMAD.U32 R10, RZ, RZ, UR4 ;  /* 0x00000004ff0a7e24 */ /* 0x000fe4000f8e00ff */
[----:B------:R-:W-:Y:S07]  /*7580*/  LEPC R20, `(.L_x_114) ;  /* 0x000000001014794e */ /* 0x000fee0000000000 */
[----:B---34-:R-:W-:Y:S05]  /*7590*/  CALL.ABS.NOINC R2 ;  /* 0x0000000002007343 */ /* 0x018fea0003c00000 */
.L_x_114:
[----:B------:R-:W-:Y:S01]  /*75a0*/  ISETP.NE.AND P0, PT, R63, RZ, PT ;  /* 0x000000ff3f00720c */ /* 0x000fe20003f05270 */
[----:B------:R-:W-:Y:S05]  /*75b0*/  WARPSYNC.ALL ;  /* 0x0000000000007948 */ /* 0x000fea0003800000 */
[----:B------:R-:W-:Y:S01]  /*75c0*/  R2UR UR4, R25 ;  /* 0x00000000190472ca */ /* 0x000fe200000e0000 */
[----:B------:R-:W-:Y:S11]  /*75d0*/  BSSY.RECONVERGENT B0, `(.L_x_115) ;  /* 0x0000045000007945 */ /* 0x000ff60003800200 */
[----:B------:R-:W-:Y:S01]  /*75e0*/  @!UPT UIADD3 URZ, UPT, UPT, URZ, URZ, URZ ;  /* 0x000000fffffff290 */ /* 0x000fe2000fffe0ff */
[----:B------:R-:W1:Y:S01]  /*75f0*/  LDTM.16dp128bit.x8 R4, tmem[UR4+0x20] ;  /* 0x00002004000479ee */ /* 0x000e620008180000 */
[----:B------:R-:W-:Y:S01]  /*7600*/  R2UR UR4, R72 ;  /* 0x00000000480472ca */ /* 0x000fe200000e0000 */
[----:B------:R-:W-:Y:S11]  /*7610*/  NOP ;  /* 0x0000000000007918 */ /* 0x000ff60000000000 */
[----:B------:R-:W-:Y:S01]  /*7620*/  @!UPT UIADD3 URZ, UPT, UPT, URZ, URZ, URZ ;  /* 0x000000fffffff290 */ /* 0x000fe2000fffe0ff */
[----:B------:R-:W-:Y:S04]  /*7630*/  UIADD3 UR4, UPT, UPT, UR4, 0xb0, URZ ;  /* 0x000000b004047890 */ /* 0x000fe8000fffe0ff */
[----:B------:R-:W-:Y:S01]  /*7640*/  UPRMT UR4, UR63, 0x654, UR4 ;  /* 0x000006543f047896 */ /* 0x000fe20008000004 */
[C---:B-1----:R-:W-:Y:S01]  /*7650*/  FMUL R0, R24.reuse, R4 ;  /* 0x0000000418007220 */ /* 0x042fe20000400000 */
[C---:B------:R-:W-:Y:S01]  /*7660*/  FMUL R2, R24.reuse, R5 ;  /* 0x0000000518027220 */ /* 0x040fe20000400000 */
[----:B------:R-:W-:Y:S06]  /*7670*/  FMUL R3, R24, R6 ;  /* 0x0000000618037220 */ /* 0x000fec0000400000 */
[----:B------:R-:W-:Y:S01]  /*7680*/  SYNCS.ARRIVE.TRANS64.RED.A1T0 RZ, [UR4], RZ ;  /* 0x000000ffffff79a7 */ /* 0x000fe20008100404 */
[C---:B----4-:R-:W-:Y:S01]  /*7690*/  FFMA R28, R26.reuse, R32, R0 ;  /* 0x000000201a1c7223 */ /* 0x050fe20000000000 */
[----:B------:R-:W-:Y:S01]  /*76a0*/  MOV R0, UR44 ;  /* 0x0000002c00007c02 */ /* 0x000fe20008000f00 */
[----:B------:R-:W-:Y:S01]  /*76b0*/  FFMA R29, R26, R33, R2 ;  /* 0x000000211a1d7223 */ /* 0x000fe20000000002 */
[C---:B------:R-:W-:Y:S01]  /*76c0*/  FMUL R7, R24.reuse, R7 ;  /* 0x0000000718077220 */ /* 0x040fe20000400000 */
[----:B------:R-:W-:Y:S01]  /*76d0*/  FMUL R4, R24, R8 ;  /* 0x0000000818047220 */ /* 0x000fe20000400000 */
[----:B------:R-:W-:Y:S01]  /*76e0*/  LEA R0, R0, R27, 0xb ;  /* 0x0000001b00007211 */ /* 0x000fe200078e58ff */
[----:B------:R-:W-:Y:S01]  /*76f0*/  FMUL R5, R24, R9 ;  /* 0x0000000918057220 */ /* 0x000fe20000400000 */
[----:B------:R-:W-:Y:S01]  /*7700*/  FFMA R30, R26, R34, R3 ;  /* 0x000000221a1e7223 */ /* 0x000fe20000000003 */
[----:B------:R-:W-:Y:S01]  /*7710*/  FMUL R6, R24, R10 ;  /* 0x0000000a18067220 */ /* 0x000fe20000400000 */
[----:B------:R-:W-:Y:S01]  /*7720*/  FFMA R31, R26, R35, R7 ;  /* 0x000000231a1f7223 */ /* 0x000fe20000000007 */
[----:B------:R-:W-:Y:S01]  /*7730*/  LEA R0, R0, UR43, 0x2 ;  /* 0x0000002b00007c11 */ /* 0x000fe2000f8e10ff */
[----:B------:R-:W-:Y:S01]  /*7740*/  FMUL R11, R24, R11 ;  /* 0x0000000b180b7220 */ /* 0x000fe20000400000 */
[----:B------:R-:W-:Y:S01]  /*7750*/  FFMA R4, R26, R36, R4 ;  /* 0x000000241a047223 */ /* 0x000fe20000000004 */
[----:B------:R-:W-:Y:S01]  /*7760*/  FMUL R8, R24, R12 ;  /* 0x0000000c18087220 */ /* 0x000fe20000400000 */
[----:B------:R-:W-:Y:S01]  /*7770*/  FFMA R5, R26, R37, R5 ;  /* 0x000000251a057223 */ /* 0x000fe20000000005 */
[----:B------:R1:W-:Y:S01]  /*7780*/  STSM.16.M88.4 [R0+0x400], R28 ;  /* 0x0004001c00007844 */ /* 0x0003e20000000200 */
[----:B------:R-:W-:Y:S01]  /*7790*/  FMUL R9, R24, R13 ;  /* 0x0000000d18097220 */ /* 0x000fe20000400000 */
[----:B------:R-:W-:Y:S01]  /*77a0*/  FFMA R6, R26, R38, R6 ;  /* 0x000000261a067223 */ /* 0x000fe20000000006 */
[----:B------:R-:W-:Y:S01]  /*77b0*/  FMUL R10, R24, R14 ;  /* 0x0000000e180a7220 */ /* 0x000fe20000400000 */
[----:B------:R-:W-:Y:S01]  /*77c0*/  FFMA R7, R26, R39, R11 ;  /* 0x000000271a077223 */ /* 0x000fe2000000000b */
[----:B------:R-:W-:Y:S01]  /*77d0*/  IADD3 R2, PT, PT, R70, 0x400, R0 ;  /* 0x0000040046027810 */ /* 0x000fe20007ffe000 */
[----:B------:R-:W-:Y:S01]  /*77e0*/  FMUL R15, R24, R15 ;  /* 0x0000000f180f7220 */ /* 0x000fe20000400000 */
[----:B------:R-:W-:Y:S01]  /*77f0*/  FFMA R8, R26, R40, R8 ;  /* 0x000000281a087223 */ /* 0x000fe20000000008 */
[----:B------:R-:W-:Y:S01]  /*7800*/  FMUL R12, R24, R16 ;  /* 0x00000010180c7220 */ /* 0x000fe20000400000 */
[----:B------:R-:W-:Y:S01]  /*7810*/  FFMA R9, R26, R41, R9 ;  /* 0x000000291a097223 */ /* 0x000fe20000000009 */
[----:B------:R1:W-:Y:S01]  /*7820*/  STSM.16.M88.4 [R2], R4 ;  /* 0x0000000402007844 */ /* 0x0003e20000000200 */
[----:B------:R-:W-:Y:S01]  /*7830*/  FMUL R13, R24, R17 ;  /* 0x00000011180d7220 */ /* 0x000fe20000400000 */
[----:B------:R-:W-:Y:S01]  /*7840*/  FFMA R10, R26, R42, R10 ;  /* 0x0000002a1a0a7223 */ /* 0x000fe2000000000a */
[----:B------:R-:W-:Y:S01]  /*7850*/  FMUL R14, R24, R18 ;  /* 0x00000012180e7220 */ /* 0x000fe20000400000 */
[----:B------:R-:W-:Y:S01]  /*7860*/  FFMA R11, R26, R43, R15 ;  /* 0x0000002b1a0b7223 */ /* 0x000fe2000000000f */
[----:B------:R-:W-:Y:S01]  /*7870*/  IADD3 R71, PT, PT, R71, 0x400, R0 ;  /* 0x0000040047477810 */ /* 0x000fe20007ffe000 */
[----:B------:R-:W-:Y:S01]  /*7880*/  FMUL R19, R24, R19 ;  /* 0x0000001318137220 */ /* 0x000fe20000400000 */
[C---:B------:R-:W-:Y:S01]  /*7890*/  FFMA R12, R26.reuse, R44, R12 ;  /* 0x0000002c1a0c7223 */ /* 0x040fe2000000000c */
[C---:B------:R-:W-:Y:S01]  /*78a0*/  FFMA R13, R26.reuse, R45, R13 ;  /* 0x0000002d1a0d7223 */ /* 0x040fe2000000000d */
[C---:B------:R-:W-:Y:S01]  /*78b0*/  FFMA R14, R26.reuse, R46, R14 ;  /* 0x0000002e1a0e7223 */ /* 0x040fe2000000000e */
[----:B------:R1:W-:Y:S01]  /*78c0*/  STSM.16.M88.4 [R71], R8 ;  /* 0x0000000847007844 */ /* 0x0003e20000000200 */
[----:B------:R-:W-:Y:S01]  /*78d0*/  FFMA R15, R26, R47, R19 ;  /* 0x0000002f1a0f7223 */ /* 0x000fe20000000013 */
[----:B------:R-:W-:Y:S05]  /*78e0*/  IADD3 R70, PT, PT, R70, R71, RZ ;  /* 0x0000004746467210 */ /* 0x000fea0007ffe0ff */
        /* <DEDUP_REMOVED lines=10> */
[----:B------:R-:W-:Y:S02]  /*7990*/  ULEA UR5, UR44, UR43, 0xd ;  /* 0x0000002b2c057291 */ /* 0x000fe4000f8e68ff */
[----:B------:R-:W-:Y:S02]  /*79a0*/  UIADD3 UR9, UPT, UPT, UR49, 0x20, URZ ;  /* 0x0000002031097890 */ /* 0x000fe4000fffe0ff */
[----:B------:R-:W-:Y:S01]  /*79b0*/  UIADD3 UR8, UPT, UPT, UR5, 0x400, URZ ;  /* 0x0000040005087890 */ /* 0x000fe2000fffe0ff */
[----:B------:R-:W-:Y:S01]  /*79c0*/  UMOV UR10, UR50 ;  /* 0x00000032000a7c82 */ /* 0x000fe20008000000 */
[----:B------:R-:W-:Y:S01]  /*79d0*/  UMOV UR11, UR60 ;  /* 0x0000003c000b7c82 */ /* 0x000fe20008000000 */
[----:B--2---:R-:W-:Y:S04]  /*79e0*/  UIADD3 UR4, UP0, UPT, UR6, 0x680, URZ ;  /* 0x0000068006047890 */ /* 0x004fe8000ff1e0ff */
[----:B------:R-:W-:Y:S09]  /*79f0*/  UIADD3.X UR5, UPT, UPT, URZ, UR7, URZ, UP0, !UPT ;  /* 0x00000007ff057290 */ /* 0x000ff200087fe4ff */
[----:B------:R2:W-:Y:S02]  /*7a00*/  UTMASTG.3D [UR8], [UR4] ;  /* 0x00000008040073b5 */ /* 0x0005e40008010000 */
[----:B--2---:R0:W-:Y:S02]  /*7a10*/  UTMACMDFLUSH ;  /* 0x00000000000079b7 */ /* 0x0041e40000000000 */
.L_x_116:
[----:B------:R-:W-:Y:S05]  /*7a20*/  BSYNC.RECONVERGENT B0 ;  /* 0x0000000000007941 */ /* 0x000fea0003800200 */
.L_x_115:
[----:B------:R-:W-:Y:S01]  /*7a30*/  UIADD3 UR4, UPT, UPT, UR44, 0x1, URZ ;  /* 0x000000012c047890 */ /* 0x000fe2000fffe0ff */
[----:B------:R-:W-:Y:S03]  /*7a40*/  BSSY.RECONVERGENT B0, `(.L_x_117) ;  /* 0x0000008000007945 */ /* 0x000fe60003800200 */
[----:B------:R-:W-:Y:S04]  /*7a50*/  UISETP.NE.AND UP0, UPT, UR4, 0x3, UPT ;  /* 0x000000030400788c */ /* 0x000fe8000bf05270 */
[----:B------:R-:W-:Y:S02]  /*7a60*/  UISETP.EQ.XOR UP1, UPT, UR46, 0x3, !UP0 ;  /* 0x000000032e00788c */ /* 0x000fe4000c722a70 */
[----:B------:R-:W-:Y:S02]  /*7a70*/  USEL UR45, UR4, URZ, UP0 ;  /* 0x000000ff042d7287 */ /* 0x000fe40008000000 */
[----:B------:R-:W-:Y:S04]  /*7a80*/  USEL UR5, URZ, 0x1, !UP1 ;  /* 0x00000001ff057887 */ /* 0x000fe8000c800000 */
[----:B------:R-:W-:Y:S01]  /*7a90*/  ULOP3.LUT UR53, UR53, UR5, URZ, 0x3c, !UPT ;  /* 0x0000000535357292 */ /* 0x000fe2000f8e3cff */
[----:B------:R-:W-:Y:S11]  /*7aa0*/  @P0 BRA `(.L_x_118) ;  /* 0x0000000000040947 */ /* 0x000ff60003800000 */
[----:B------:R-:W-:Y:S04]  /*7ab0*/  DEPBAR.LE SB0, 0x1 ;  /* 0x000080400000791a */ /* 0x000fe80000000000 */
.L_x_118:
[----:B------:R-:W-:Y:S05]  /*7ac0*/  BSYNC.RECONVERGENT B0 ;  /* 0x0000000000007941 */ /* 0x000fea0003800200 */
.L_x_117:
[----:B------:R-:W-:Y:S01]  /*7ad0*/  BAR.SYNC.DEFER_BLOCKING 0x1, 0x80 ;  /* 0x0042000000007b1d */ /* 0x000fe20000010000 */
[----:B------:R-:W-:Y:S01]  /*7ae0*/  UISETP.NE.AND UP0, UPT, UR52, -0x2, UPT ;  /* 0xfffffffe3400788c */ /* 0x000fe2000bf05270 */
[----:B------:R-:W-:Y:S08]  /*7af0*/  IADD3 R22, PT, PT, R22, 0x1, RZ ;  /* 0x0000000116167810 */ /* 0x000ff00007ffe0ff */
[----:B------:R-:W-:Y:S05]  /*7b00*/  BRA.U !UP0, `(.L_x_119) ;  /* 0x0000000108287547 */ /* 0x000fea000b800000 */
[----:B------:R-:W-:Y:S01]  /*7b10*/  ISETP.NE.AND P0, PT, R69, RZ, PT ;  /* 0x000000ff4500720c */ /* 0x000fe20003f05270 */
[----:B-1----:R-:W-:Y:S01]  /*7b20*/  IMAD.U32 R2, RZ, RZ, UR47 ;  /* 0x0000002fff027e24 */ /* 0x002fe2000f8e00ff */
[----:B------:R-:W-:Y:S01]  /*7b30*/  UIADD3 UR4, UPT, UPT, UR47, 0x1, URZ ;  /* 0x000000012f047890 */ /* 0x000fe2000fffe0ff */
[----:B------:R-:W-:Y:S03]  /*7b40*/  IMAD.U32 R0, RZ, RZ, UR63 ;  /* 0x0000003fff007e24 */ /* 0x000fe6000f8e00ff */
[----:B------:R-:W-:Y:S04]  /*7b50*/  UISETP.NE.AND UP0, UPT, UR4, 0x3, UPT ;  /* 0x000000030400788c */ /* 0x000fe8000bf05270 */
[----:B------:R-:W-:Y:S03]  /*7b60*/  USEL UR47, UR4, URZ, UP0 ;  /* 0x000000ff042f7287 */ /* 0x000fe60008000000 */
[----:B------:R-:W-:Y:S05]  /*7b70*/  @P0 LEA R2, R2, UR43, 0x3 ;  /* 0x0000002b02020c11 */ /* 0x000fea000f8e18ff */
[----:B------:R-:W-:Y:S05]  /*7b80*/  @P0 VIADD R2, R2, 0x48 ;  /* 0x0000004802020836 */ /* 0x000fea0000000000 */
[----:B------:R-:W-:Y:S04]  /*7b90*/  @P0 PRMT R0, R0, 0x654, R2 ;  /* 0x0000065400000816 */ /* 0x000fe80000000002 */
[----:B------:R2:W-:Y:S03]  /*7ba0*/  @P0 SYNCS.ARRIVE.TRANS64.RED.A1T0 RZ, [R0+URZ], RZ ;  /* 0x000000ff00ff09a7 */ /* 0x0005e600081004ff */
.L_x_119:
[----:B------:R-:W-:Y:S01]  /*7bb0*/  R2UR UR6, R68 ;  /* 0x00000000440672ca */ /* 0x000fe200000e0000 */
[----:B------:R-:W-:Y:S01]  /*7bc0*/  UIADD3 UR52, UPT, UPT, UR52, 0x2, URZ ;  /* 0x0000000234347890 */ /* 0x000fe2000fffe0ff */
[----:B------:R-:W-:Y:S02]  /*7bd0*/  R2UR UR5, R54 ;  /* 0x00000000360572ca */ /* 0x000fe400000e0000 */
[----:B------:R-:W-:Y:S02]  /*7be0*/  R2UR UR4, R55 ;  /* 0x00000000370472ca */ /* 0x000fe400000e0000 */
[----:B------:R-:W-:Y:S02]  /*7bf0*/  R2UR UR60, R66 ;  /* 0x00000000423c72ca */ /* 0x000fe400000e0000 */
[----:B------:R-:W-:Y:S02]  /*7c00*/  ISETP.NE.AND P0, PT, R58, 0x2, PT ;  /* 0x000000023a00780c */ /* 0x000fe40003f05270 */
[----:B------:R-:W-:Y:S02]  /*7c10*/  ISETP.NE.AND P1, PT, R22, 0x4, PT ;  /* 0x000000041600780c */ /* 0x000fe40003f25270 */
[----:B-1----:R-:W-:Y:S01]  /*7c20*/  SEL R2, RZ, 0x1, P0 ;  /* 0x00000001ff027807 */ /* 0x002fe20000000000 */
[----:B------:R-:W-:Y:S01]  /*7c30*/  UISETP.NE.AND UP0, UPT, UR6, URZ, UPT ;  /* 0x000000ff0600728c */ /* 0x000fe2000bf05270 */
[----:B--2---:R-:W-:Y:S01]  /*7c40*/  SEL R0, RZ, 0x1, P1 ;  /* 0x00000001ff007807 */ /* 0x004fe20000800000 */
[----:B------:R-:W-:Y:S01]  /*7c50*/  UIADD3 UR27, UPT, UPT, UR36, UR5, URZ ;  /* 0x00000005241b7290 */ /* 0x000fe2000fffe0ff */
[----:B------:R-:W-:Y:S01]  /*7c60*/  LOP3.LUT R59, R59, R2, RZ, 0x3c, !PT ;  /* 0x000000023b3b7212 */ /* 0x000fe200078e3cff */
[----:B------:R-:W-:Y:S01]  /*7c70*/  UIADD3 UR25, UPT, UPT, UR37, UR4, URZ ;  /* 0x0000000425197290 */ /* 0x000fe2000fffe0ff */
[----:B------:R-:W-:Y:S02]  /*7c80*/  LOP3.LUT R60, R60, R0, RZ, 0x3c, !PT ;  /* 0x000000003c3c7212 */ /* 0x000fe400078e3cff */
[----:B------:R-:W-:Y:S02]  /*7c90*/  SEL R58, R58, RZ, P0 ;  /* 0x000000ff3a3a7207 */ /* 0x000fe40000000000 */
[----:B------:R-:W-:Y:S01]  /*7ca0*/  SEL R22, R22, RZ, P1 ;  /* 0x000000ff16167207 */ /* 0x000fe20000800000 */
[----:B------:R-:W-:Y:S06]  /*7cb0*/  BRA.U UP0, `(.L_x_120) ;  /* 0xffffffdd00a87547 */ /* 0x000fec000b83ffff */
[----:B------:R-:W-:-:S13]  /*7cc0*/  R2UR UR4, R56 ;  /* 0x00000000380472ca */ /* 0x000fda00000e0000 */
[----:B------:R-:W-:-:S09]  /*7cd0*/  UISETP.NE.AND UP0, UPT, UR4, URZ, UPT ;  /* 0x000000ff0400728c */ /* 0x000fd2000bf05270 */
[----:B------:R-:W-:Y:S05]  /*7ce0*/  BRA.U !UP0, `(.L_x_121) ;  /* 0x0000000108487547 */ /* 0x000fea000b800000 */
[----:B------:R-:W1:Y:S02]  /*7cf0*/  LDCU.64 UR4, c[0x0][0x890] ;  /* 0x00011200ff0477ac */ /* 0x000e640008000a00 */
[----:B-1----:R-:W-:-:S04]  /*7d00*/  UISETP.NE.U32.AND UP0, UPT, UR4, URZ, UPT ;  /* 0x000000ff0400728c */ /* 0x002fc8000bf05070 */
[----:B------:R-:W-:-:S09]  /*7d10*/  UISETP.NE.AND.EX UP0, UPT, UR5, URZ, UPT, UP0 ;  /* 0x000000ff0500728c */ /* 0x000fd2000bf05300 */
[----:B------:R-:W-:Y:S05]  /*7d20*/  BRA.U UP0, `(.L_x_122) ;  /* 0x00000001000c7547 */ /* 0x000fea000b800000 */
[----:B------:R-:W-:-:S13]  /*7d30*/  FSETP.NEU.AND P0, PT, R26, RZ, PT ;  /* 0x000000ff1a00720b */ /* 0x000fda0003f0d000 */
[----:B------:R-:W-:Y:S05]  /*7d40*/  @!P0 EXIT ;  /* 0x000000000000894d */ /* 0x000fea0003800000 */
[----:B------:R-:W-:Y:S05]  /*7d50*/  BRA `(.L_x_121) ;  /* 0x00000000002c7947 */ /* 0x000fea0003800000 */
.L_x_122:
[----:B------:R-:W-:Y:S01]  /*7d60*/  ISETP.NE.AND P0, PT, R57, RZ, PT ;  /* 0x000000ff3900720c */ /* 0x000fe20003f05270 */
[----:B------:R-:W-:-:S12]  /*7d70*/  BSSY.RECONVERGENT B0, `(.L_x_121) ;  /* 0x0000009000007945 */ /* 0x000fd80003800200 */
[----:B------:R-:W-:Y:S05]  /*7d80*/  @P0 BRA `(.L_x_123) ;  /* 0x0000000000140947 */ /* 0x000fea0003800000 */
[----:B------:R-:W1:Y:S02]  /*7d90*/  LDCU.64 UR4, c[0x0][0x888] ;  /* 0x00011100ff0477ac */ /* 0x000e640008000a00 */
[----:B-1----:R-:W-:-:S04]  /*7da0*/  ISETP.NE.U32.AND P0, PT, RZ, UR4, PT ;  /* 0x00000004ff007c0c */ /* 0x002fc8000bf05070 */
[----:B------:R-:W-:-:S13]  /*7db0*/  ISETP.NE.AND.EX P0, PT, RZ, UR5, PT, P0 ;  /* 0x00000005ff007c0c */ /* 0x000fda000bf05300 */
[----:B------:R-:W-:Y:S05]  /*7dc0*/  @!P0 EXIT ;  /* 0x000000000000894d */ /* 0x000fea0003800000 */
[----:B------:R-:W-:Y:S05]  /*7dd0*/  BRA `(.L_x_124) ;  /* 0x0000000000087947 */ /* 0x000fea0003800000 */
.L_x_123:
[----:B------:R-:W-:-:S13]  /*7de0*/  FSETP.NEU.AND P0, PT, R26, RZ, PT ;  /* 0x000000ff1a00720b */ /* 0x000fda0003f0d000 */
[----:B------:R-:W-:Y:S05]  /*7df0*/  @!P0 EXIT ;  /* 0x000000000000894d */ /* 0x000fea0003800000 */
.L_x_124:
[----:B------:R-:W-:Y:S05]  /*7e00*/  BSYNC.RECONVERGENT B0 ;  /* 0x0000000000007941 */ /* 0x000fea0003800200 */
.L_x_121:
[----:B------:R-:W-:Y:S01]  /*7e10*/  ULEA UR4, UR47, UR43, 0x3 ;  /* 0x0000002b2f047291 */ /* 0x000fe2000f8e18ff */
[----:B------:R-:W-:-:S04]  /*7e20*/  DEPBAR.LE SB0, 0x0 ;  /* 0x000080000000791a */ /* 0x000fc80000000000 */
[----:B------:R-:W-:-:S04]  /*7e30*/  UIADD3 UR4, UPT, UPT, UR4, 0x48, URZ ;  /* 0x0000004804047890 */ /* 0x000fc8000fffe0ff */
[----:B------:R-:W-:-:S09]  /*7e40*/  UPRMT UR4, UR63, 0x654, UR4 ;  /* 0x000006543f047896 */ /* 0x000fd20008000004 */
[----:B------:R-:W-:Y:S01]  /*7e50*/  SYNCS.ARRIVE.TRANS64.RED.A1T0 RZ, [UR4], RZ ;  /* 0x000000ffffff79a7 */ /* 0x000fe20008100404 */
[----:B------:R-:W-:Y:S05]  /*7e60*/  EXIT ;  /* 0x000000000000794d */ /* 0x000fea0003800000 */
.L_x_24:
[----:B--2---:R2:W3:Y:S02]  /*7e70*/  SYNCS.PHASECHK.TRANS64.TRYWAIT P0, [R0+URZ+0xe0], R2 ;  /* 0x0000e002000075a7 */ /* 0x0044e400080011ff */
[----:B---3--:R-:W-:Y:S05]  /*7e80*/  @!P0 NANOSLEEP.SYNCS 0x989680 ;  /* 0x009896800000895d */ /* 0x008fea0003900000 */
[----:B------:R-:W3:Y:S02]  /*7e90*/  @!P0 SYNCS.PHASECHK.TRANS64 P0, [R0+URZ+0xe0], R2 ;  /* 0x0000e002000085a7 */ /* 0x000ee400080010ff */
[----:B---3--:R-:W-:Y:S05]  /*7ea0*/  @!P0 BRA `(.L_x_24) ;  /* 0xfffffffc00f08947 */ /* 0x008fea000383ffff */
[----:B------:R-:W-:Y:S05]  /*7eb0*/  BRA `(.L_x_125) ;  /* 0xffffff9800c47947 */ /* 0x000fea000383ffff */
.L_x_27:
[----:B-1----:R-:W-:-:S07]  /*7ec0*/  MOV R0, UR57 ;  /* 0x0000003900007c02 */ /* 0x002fce0008000f00 */
.L_x_126:
[----:B-1----:R1:W2:Y:S02]  /*7ed0*/  SYNCS.PHASECHK.TRANS64.TRYWAIT P0, [R0+URZ+0x18], R3 ;  /* 0x00001803000075a7 */ /* 0x0022a400080011ff */
[----:B--2---:R-:W-:Y:S05]  /*7ee0*/  @!P0 NANOSLEEP.SYNCS 0x989680 ;  /* 0x009896800000895d */ /* 0x004fea0003900000 */
[----:B------:R-:W2:Y:S02]  /*7ef0*/  @!P0 SYNCS.PHASECHK.TRANS64 P0, [R0+URZ+0x18], R3 ;  /* 0x00001803000085a7 */ /* 0x000ea400080010ff */
[----:B--2---:R-:W-:Y:S05]  /*7f00*/  @!P0 BRA `(.L_x_126) ;  /* 0xfffffffc00f08947 */ /* 0x004fea000383ffff */
[----:B------:R-:W-:Y:S05]  /*7f10*/  BRA `(.L_x_26) ;  /* 0xffffff9c00107947 */ /* 0x000fea000383ffff */
.L_x_36:
[----:B-1----:R-:W-:-:S07]  /*7f20*/  MOV R0, UR57 ;  /* 0x0000003900007c02 */ /* 0x002fce0008000f00 */
.L_x_127:
[----:B-1----:R1:W2:Y:S02]  /*7f30*/  SYNCS.PHASECHK.TRANS64.TRYWAIT P0, [R0+URZ+0x18], R3 ;  /* 0x00001803000075a7 */ /* 0x0022a400080011ff */
[----:B--2---:R-:W-:Y:S05]  /*7f40*/  @!P0 NANOSLEEP.SYNCS 0x989680 ;  /* 0x009896800000895d */ /* 0x004fea0003900000 */
[----:B------:R-:W2:Y:S02]  /*7f50*/  @!P0 SYNCS.PHASECHK.TRANS64 P0, [R0+URZ+0x18], R3 ;  /* 0x00001803000085a7 */ /* 0x000ea400080010ff */
[----:B--2---:R-:W-:Y:S05]  /*7f60*/  @!P0 BRA `(.L_x_127) ;  /* 0xfffffffc00f08947 */ /* 0x004fea000383ffff */
[----:B------:R-:W-:Y:S05]  /*7f70*/  BRA `(.L_x_35) ;  /* 0xffffffa000747947 */ /* 0x000fea000383ffff */
.L_x_43:
[----:B-1----:R1:W4:Y:S02]  /*7f80*/  SYNCS.PHASECHK.TRANS64.TRYWAIT P0, [R3+URZ+0x70], R0 ;  /* 0x00007000030075a7 */ /* 0x00232400080011ff */
[----:B----4-:R-:W-:Y:S05]  /*7f90*/  @!P0 NANOSLEEP.SYNCS 0x989680 ;  /* 0x009896800000895d */ /* 0x010fea0003900000 */
[----:B------:R-:W4:Y:S02]  /*7fa0*/  @!P0 SYNCS.PHASECHK.TRANS64 P0, [R3+URZ+0x70], R0 ;  /* 0x00007000030085a7 */ /* 0x000f2400080010ff */
[----:B----4-:R-:W-:Y:S05]  /*7fb0*/  @!P0 BRA `(.L_x_43) ;  /* 0xfffffffc00f08947 */ /* 0x010fea000383ffff */
[----:B------:R-:W-:Y:S05]  /*7fc0*/  BRA `(.L_x_128) ;  /* 0xffffffa400b87947 */ /* 0x000fea000383ffff */
.L_x_47:
[----:B------:R-:W-:-:S07]  /*7fd0*/  MOV R0, UR4 ;  /* 0x0000000400007c02 */ /* 0x000fce0008000f00 */
.L_x_129:
[----:B-1----:R1:W2:Y:S02]  /*7fe0*/  SYNCS.PHASECHK.TRANS64.TRYWAIT P0, [R0+URZ], R2 ;  /* 0x00000002000075a7 */ /* 0x0022a400080011ff */
[----:B--2---:R-:W-:Y:S05]  /*7ff0*/  @!P0 NANOSLEEP.SYNCS 0x989680 ;  /* 0x009896800000895d */ /* 0x004fea0003900000 */
[----:B------:R-:W2:Y:S02]  /*8000*/  @!P0 SYNCS.PHASECHK.TRANS64 P0, [R0+URZ], R2 ;  /* 0x00000002000085a7 */ /* 0x000ea400080010ff */
[----:B--2---:R-:W-:Y:S05]  /*8010*/  @!P0 BRA `(.L_x_129) ;  /* 0xfffffffc00f08947 */ /* 0x004fea000383ffff */
[----:B------:R-:W-:Y:S05]  /*8020*/  BRA `(.L_x_130) ;  /* 0xffffffac00647947 */ /* 0x000fea000383ffff */
.L_x_48:
[----:B------:R-:W-:-:S07]  /*8030*/  MOV R0, UR5 ;  /* 0x0000000500007c02 */ /* 0x000fce0008000f00 */
.L_x_131:
[----:B-1----:R1:W2:Y:S02]  /*8040*/  SYNCS.PHASECHK.TRANS64.TRYWAIT P0, [R0+URZ], R2 ;  /* 0x00000002000075a7 */ /* 0x0022a400080011ff */
[----:B--2---:R-:W-:Y:S05]  /*8050*/  @!P0 NANOSLEEP.SYNCS 0x989680 ;  /* 0x009896800000895d */ /* 0x004fea0003900000 */
[----:B------:R-:W2:Y:S02]  /*8060*/  @!P0 SYNCS.PHASECHK.TRANS64 P0, [R0+URZ], R2 ;  /* 0x00000002000085a7 */ /* 0x000ea400080010ff */
[----:B--2---:R-:W-:Y:S05]  /*8070*/  @!P0 BRA `(.L_x_131) ;  /* 0xfffffffc00f08947 */ /* 0x004fea000383ffff */
[----:B------:R-:W-:Y:S05]  /*8080*/  BRA `(.L_x_132) ;  /* 0xffffffac00707947 */ /* 0x000fea000383ffff */
.L_x_51:
[----:B--2---:R2:W3:Y:S02]  /*8090*/  SYNCS.PHASECHK.TRANS64.TRYWAIT P0, [R2+URZ+0xd0], R4 ;  /* 0x0000d004020075a7 */ /* 0x0044e400080011ff */
[----:B---3--:R-:W-:Y:S05]  /*80a0*/  @!P0 NANOSLEEP.SYNCS 0x989680 ;  /* 0x009896800000895d */ /* 0x008fea0003900000 */
[----:B------:R-:W3:Y:S02]  /*80b0*/  @!P0 SYNCS.PHASECHK.TRANS64 P0, [R2+URZ+0xd0], R4 ;  /* 0x0000d004020085a7 */ /* 0x000ee400080010ff */
[----:B---3--:R-:W-:Y:S05]  /*80c0*/  @!P0 BRA `(.L_x_51) ;  /* 0xfffffffc00f08947 */ /* 0x008fea000383ffff */
[----:B------:R-:W-:Y:S05]  /*80d0*/  BRA `(.L_x_133) ;  /* 0xffffffac00cc7947 */ /* 0x000fea000383ffff */
.L_x_52:
[----:B------:R-:W-:-:S07]  /*80e0*/  MOV R2, UR4 ;  /* 0x0000000400027c02 */ /* 0x000fce0008000f00 */
.L_x_134:
[----:B--2---:R2:W3:Y:S02]  /*80f0*/  SYNCS.PHASECHK.TRANS64.TRYWAIT P0, [R2+URZ+0x80], R5 ;  /* 0x00008005020075a7 */ /* 0x0044e400080011ff */
[----:B---3--:R-:W-:Y:S05]  /*8100*/  @!P0 NANOSLEEP.SYNCS 0x989680 ;  /* 0x009896800000895d */ /* 0x008fea0003900000 */
[----:B------:R-:W3:Y:S02]  /*8110*/  @!P0 SYNCS.PHASECHK.TRANS64 P0, [R2+URZ+0x80], R5 ;  /* 0x00008005020085a7 */ /* 0x000ee400080010ff */
[----:B---3--:R-:W-:Y:S05]  /*8120*/  @!P0 BRA `(.L_x_134) ;  /* 0xfffffffc00f08947 */ /* 0x008fea000383ffff */
[----:B------:R-:W-:Y:S05]  /*8130*/  BRA `(.L_x_135) ;  /* 0xffffffac00dc7947 */ /* 0x000fea000383ffff */
.L_x_53:
[----:B--2---:R2:W3:Y:S02]  /*8140*/  SYNCS.PHASECHK.TRANS64.TRYWAIT P1, [R2+URZ+0x70], R4 ;  /* 0x00007004020075a7 */ /* 0x0044e400080211ff */
[----:B---3--:R-:W-:Y:S05]  /*8150*/  @!P1 NANOSLEEP.SYNCS 0x989680 ;  /* 0x009896800000995d */ /* 0x008fea0003900000 */
[----:B------:R-:W3:Y:S02]  /*8160*/  @!P1 SYNCS.PHASECHK.TRANS64 P1, [R2+URZ+0x70], R4 ;  /* 0x00007004020095a7 */ /* 0x000ee400080210ff */
[----:B---3--:R-:W-:Y:S05]  /*8170*/  @!P1 BRA `(.L_x_53) ;  /* 0xfffffffc00f09947 */ /* 0x008fea000383ffff */
[----:B------:R-:W-:Y:S05]  /*8180*/  BRA `(.L_x_136) ;  /* 0xffffffb0000c7947 */ /* 0x000fea000383ffff */
.L_x_56:
[----:B------:R-:W-:-:S07]  /*8190*/  MOV R0, UR4 ;  /* 0x0000000400007c02 */ /* 0x000fce0008000f00 */
.L_x_137:
[----:B--2---:R2:W3:Y:S02]  /*81a0*/  SYNCS.PHASECHK.TRANS64.TRYWAIT P0, [R0+URZ+0x80], R2 ;  /* 0x00008002000075a7 */ /* 0x0044e400080011ff */
[----:B---3--:R-:W-:Y:S05]  /*81b0*/  @!P0 NANOSLEEP.SYNCS 0x989680 ;  /* 0x009896800000895d */ /* 0x008fea0003900000 */
[----:B------:R-:W3:Y:S02]  /*81c0*/  @!P0 SYNCS.PHASECHK.TRANS64 P0, [R0+URZ+0x80], R2 ;  /* 0x00008002000085a7 */ /* 0x000ee400080010ff */
[----:B---3--:R-:W-:Y:S05]  /*81d0*/  @!P0 BRA `(.L_x_137) ;  /* 0xfffffffc00f08947 */ /* 0x008fea000383ffff */
[----:B------:R-:W-:Y:S05]  /*81e0*/  BRA `(.L_x_55) ;  /* 0xffffffb000607947 */ /* 0x000fea000383ffff */
.L_x_63:
[----:B-1----:R1:W2:Y:S02]  /*81f0*/  SYNCS.PHASECHK.TRANS64.TRYWAIT P1, [R0+URZ+0x70], R2 ;  /* 0x00007002000075a7 */ /* 0x0022a400080211ff */
[----:B--2---:R-:W-:Y:S05]  /*8200*/  @!P1 NANOSLEEP.SYNCS 0x989680 ;  /* 0x009896800000995d */ /* 0x004fea0003900000 */
[----:B------:R-:W2:Y:S02]  /*8210*/  @!P1 SYNCS.PHASECHK.TRANS64 P1, [R0+URZ+0x70], R2 ;  /* 0x00007002000095a7 */ /* 0x000ea400080210ff */
[----:B--2---:R-:W-:Y:S05]  /*8220*/  @!P1 BRA `(.L_x_63) ;  /* 0xfffffffc00f09947 */ /* 0x004fea000383ffff */
[----:B------:R-:W-:Y:S05]  /*8230*/  BRA `(.L_x_138) ;  /* 0xffffffb400c87947 */ /* 0x000fea000383ffff */
.L_x_64:
[----:B------:R-:W-:-:S13]  /*8240*/  R2UR UR4, R13 ;  /* 0x000000000d0472ca */ /* 0x000fda00000e0000 */
[----:B------:R-:W-:-:S07]  /*8250*/  MOV R2, UR4 ;  /* 0x0000000400027c02 */ /* 0x000fce0008000f00 */
.L_x_139:
[----:B-1----:R1:W2:Y:S02]  /*8260*/  SYNCS.PHASECHK.TRANS64.TRYWAIT P0, [R2+URZ+0xb0], R0 ;  /* 0x0000b000020075a7 */ /* 0x0022a400080011ff */
[----:B--2---:R-:W-:Y:S05]  /*8270*/  @!P0 NANOSLEEP.SYNCS 0x989680 ;  /* 0x009896800000895d */ /* 0x004fea0003900000 */
[----:B------:R-:W2:Y:S02]  /*8280*/  @!P0 SYNCS.PHASECHK.TRANS64 P0, [R2+URZ+0xb0], R0 ;  /* 0x0000b000020085a7 */ /* 0x000ea400080010ff */
[----:B--2---:R-:W-:Y:S05]  /*8290*/  @!P0 BRA `(.L_x_139) ;  /* 0xfffffffc00f08947 */ /* 0x004fea000383ffff */
[----:B------:R-:W-:Y:S05]  /*82a0*/  BRA `(.L_x_140) ;  /* 0xffffffb8001c7947 */ /* 0x000fea000383ffff */
.L_x_67:
[----:B------:R-:W-:Y:S07]  /*82b0*/  MOV R0, UR5 ;  /* 0x0000000500007c02 */ /* 0x000fee0008000f00 */
.L_x_141:
[----:B-1----:R1:W2:Y:S02]  /*82c0*/  SYNCS.PHASECHK.TRANS64.TRYWAIT P0, [R0+URZ], R2 ;  /* 0x00000002000075a7 */ /* 0x0022a400080011ff */
[----:B--2---:R-:W-:Y:S05]  /*82d0*/  @!P0 NANOSLEEP.SYNCS 0x989680 ;  /* 0x009896800000895d */ /* 0x004fea0003900000 */
[----:B------:R-:W2:Y:S02]  /*82e0*/  @!P0 SYNCS.PHASECHK.TRANS64 P0, [R0+URZ], R2 ;  /* 0x00000002000085a7 */ /* 0x000ea400080010ff */
[----:B--2---:R-:W-:Y:S05]  /*82f0*/  @!P0 BRA `(.L_x_141) ;  /* 0xfffffffc00f08947 */ /* 0x004fea000383ffff */
[----:B------:R-:W-:Y:S05]  /*8300*/  BRA `(.L_x_66) ;  /* 0xffffffb800387947 */ /* 0x000fea000383ffff */
.L_x_70:
[----:B------:R-:W-:-:S07]  /*8310*/  MOV R0, UR4 ;  /* 0x0000000400007c02 */ /* 0x000fce0008000f00 */
.L_x_142:
[----:B--2---:R2:W3:Y:S02]  /*8320*/  SYNCS.PHASECHK.TRANS64.TRYWAIT P0, [R0+URZ], R2 ;  /* 0x00000002000075a7 */ /* 0x0044e400080011ff */
[----:B---3--:R-:W-:Y:S05]  /*8330*/  @!P0 NANOSLEEP.SYNCS 0x989680 ;  /* 0x009896800000895d */ /* 0x008fea0003900000 */
[----:B------:R-:W3:Y:S02]  /*8340*/  @!P0 SYNCS.PHASECHK.TRANS64 P0, [R0+URZ], R2 ;  /* 0x00000002000085a7 */ /* 0x000ee400080010ff */
[----:B---3--:R-:W-:Y:S05]  /*8350*/  @!P0 BRA `(.L_x_142) ;  /* 0xfffffffc00f08947 */ /* 0x008fea000383ffff */
[----:B------:R-:W-:Y:S05]  /*8360*/  BRA `(.L_x_143) ;  /* 0xffffffc000447947 */ /* 0x000fea000383ffff */
.L_x_71:
[----:B------:R-:W-:-:S07]  /*8370*/  MOV R0, UR5 ;  /* 0x0000000500007c02 */ /* 0x000fce0008000f00 */
.L_x_144:
[----:B-1----:R1:W2:Y:S02]  /*8380*/  SYNCS.PHASECHK.TRANS64.TRYWAIT P0, [R0+URZ], R3 ;  /* 0x00000003000075a7 */ /* 0x0022a400080011ff */
[----:B--2---:R-:W-:Y:S05]  /*8390*/  @!P0 NANOSLEEP.SYNCS 0x989680 ;  /* 0x009896800000895d */ /* 0x004fea0003900000 */
[----:B------:R-:W2:Y:S02]  /*83a0*/  @!P0 SYNCS.PHASECHK.TRANS64 P0, [R0+URZ], R3 ;  /* 0x00000003000085a7 */ /* 0x000ea400080010ff */
[----:B--2---:R-:W-:Y:S05]  /*83b0*/  @!P0 BRA `(.L_x_144) ;  /* 0xfffffffc00f08947 */ /* 0x004fea000383ffff */
[----:B------:R-:W-:Y:S05]  /*83c0*/  BRA `(.L_x_145) ;  /* 0xffffffc000507947 */ /* 0x000fea000383ffff */
.L_x_72:
[----:B------:R-:W-:-:S07]  /*83d0*/  MOV R0, UR5 ;  /* 0x0000000500007c02 */ /* 0x000fce0008000f00 */
.L_x_146:
[----:B-1----:R1:W2:Y:S02]  /*83e0*/  SYNCS.PHASECHK.TRANS64.TRYWAIT P0, [R0+URZ], R3 ;  /* 0x00000003000075a7 */ /* 0x0022a400080011ff */
[----:B--2---:R-:W-:Y:S05]  /*83f0*/  @!P0 NANOSLEEP.SYNCS 0x989680 ;  /* 0x009896800000895d */ /* 0x004fea0003900000 */
[----:B------:R-:W2:Y:S02]  /*8400*/  @!P0 SYNCS.PHASECHK.TRANS64 P0, [R0+URZ], R3 ;  /* 0x00000003000085a7 */ /* 0x000ea400080010ff */
[----:B--2---:R-:W-:Y:S05]  /*8410*/  @!P0 BRA `(.L_x_146) ;  /* 0xfffffffc00f08947 */ /* 0x004fea000383ffff */
[----:B------:R-:W-:Y:S05]  /*8420*/  BRA `(.L_x_147) ;  /* 0xffffffc0005c7947 */ /* 0x000fea000383ffff */
.L_x_73:
[----:B-1----:R-:W-:-:S07]  /*8430*/  MOV R0, UR4 ;  /* 0x0000000400007c02 */ /* 0x002fce0008000f00 */
.L_x_148:
[----:B-1----:R1:W2:Y:S02]  /*8440*/  SYNCS.PHASECHK.TRANS64.TRYWAIT P0, [R0+URZ], R2 ;  /* 0x00000002000075a7 */ /* 0x0022a400080011ff */
[----:B--2---:R-:W-:Y:S05]  /*8450*/  @!P0 NANOSLEEP.SYNCS 0x989680 ;  /* 0x009896800000895d */ /* 0x004fea0003900000 */
[----:B------:R-:W2:Y:S02]  /*8460*/  @!P0 SYNCS.PHASECHK.TRANS64 P0, [R0+URZ], R2 ;  /* 0x00000002000085a7 */ /* 0x000ea400080010ff */
[----:B--2---:R-:W-:Y:S05]  /*8470*/  @!P0 BRA `(.L_x_148) ;  /* 0xfffffffc00f08947 */ /* 0x004fea000383ffff */
[----:B------:R-:W-:Y:S05]  /*8480*/  BRA `(.L_x_149) ;  /* 0xffffffc000687947 */ /* 0x000fea000383ffff */
.L_x_78:
[----:B---3--:R3:W4:Y:S02]  /*8490*/  SYNCS.PHASECHK.TRANS64.TRYWAIT P0, [R12+URZ+0x70], R0 ;  /* 0x000070000c0075a7 */ /* 0x00872400080011ff */
[----:B----4-:R-:W-:Y:S05]  /*84a0*/  @!P0 NANOSLEEP.SYNCS 0x989680 ;  /* 0x009896800000895d */ /* 0x010fea0003900000 */
[----:B------:R-:W4:Y:S02]  /*84b0*/  @!P0 SYNCS.PHASECHK.TRANS64 P0, [R12+URZ+0x70], R0 ;  /* 0x000070000c0085a7 */ /* 0x000f2400080010ff */
[----:B----4-:R-:W-:Y:S05]  /*84c0*/  @!P0 BRA `(.L_x_78) ;  /* 0xfffffffc00f08947 */ /* 0x010fea000383ffff */
[----:B------:R-:W-:Y:S05]  /*84d0*/  BRA `(.L_x_150) ;  /* 0xffffffc4007c7947 */ /* 0x000fea000383ffff */
.L_x_81:
[----:B-1----:R-:W-:Y:S07]  /*84e0*/  MOV R0, UR24 ;  /* 0x0000001800007c02 */ /* 0x002fee0008000f00 */
.L_x_151:
[----:B-1----:R1:W3:Y:S02]  /*84f0*/  SYNCS.PHASECHK.TRANS64.TRYWAIT P2, [R0+URZ+0x68], R6 ;  /* 0x00006806000075a7 */ /* 0x0022e400080411ff */
[----:B---3--:R-:W-:Y:S05]  /*8500*/  @!P2 NANOSLEEP.SYNCS 0x989680 ;  /* 0x009896800000a95d */ /* 0x008fea0003900000 */
[----:B------:R-:W3:Y:S02]  /*8510*/  @!P2 SYNCS.PHASECHK.TRANS64 P2, [R0+URZ+0x68], R6 ;  /* 0x000068060000a5a7 */ /* 0x000ee400080410ff */
[----:B---3--:R-:W-:Y:S05]  /*8520*/  @!P2 BRA `(.L_x_151) ;  /* 0xfffffffc00f0a947 */ /* 0x008fea000383ffff */
[----:B------:R-:W-:Y:S05]  /*8530*/  BRA `(.L_x_80) ;  /* 0xffffffc800e07947 */ /* 0x000fea000383ffff */
.L_x_84:
[----:B------:R-:W-:Y:S07]  /*8540*/  MOV R0, UR4 ;  /* 0x0000000400007c02 */ /* 0x000fee0008000f00 */
.L_x_152:
[----:B-1----:R1:W3:Y:S02]  /*8550*/  SYNCS.PHASECHK.TRANS64.TRYWAIT P0, [R0+URZ+0x48], R9 ;  /* 0x00004809000075a7 */ /* 0x0022e400080011ff */
[----:B---3--:R-:W-:Y:S05]  /*8560*/  @!P0 NANOSLEEP.SYNCS 0x989680 ;  /* 0x009896800000895d */ /* 0x008fea0003900000 */
[----:B------:R-:W3:Y:S02]  /*8570*/  @!P0 SYNCS.PHASECHK.TRANS64 P0, [R0+URZ+0x48], R9 ;  /* 0x00004809000085a7 */ /* 0x000ee400080010ff */
[----:B---3--:R-:W-:Y:S05]  /*8580*/  @!P0 BRA `(.L_x_152) ;  /* 0xfffffffc00f08947 */ /* 0x008fea000383ffff */
[----:B------:R-:W-:Y:S05]  /*8590*/  BRA `(.L_x_153) ;  /* 0xffffffcc00407947 */ /* 0x000fea000383ffff */
.L_x_85:
[----:B------:R-:W-:Y:S07]  /*85a0*/  MOV R6, UR5 ;  /* 0x0000000500067c02 */ /* 0x000fee0008000f00 */
.L_x_154:
[----:B-1----:R1:W3:Y:S02]  /*85b0*/  SYNCS.PHASECHK.TRANS64.TRYWAIT P0, [R6+URZ+0x48], R0 ;  /* 0x00004800060075a7 */ /* 0x0022e400080011ff */
[----:B---3--:R-:W-:Y:S05]  /*85c0*/  @!P0 NANOSLEEP.SYNCS 0x989680 ;  /* 0x009896800000895d */ /* 0x008fea0003900000 */
[----:B------:R-:W3:Y:S02]  /*85d0*/  @!P0 SYNCS.PHASECHK.TRANS64 P0, [R6+URZ+0x48], R0 ;  /* 0x00004800060085a7 */ /* 0x000ee400080010ff */
[----:B---3--:R-:W-:Y:S05]  /*85e0*/  @!P0 BRA `(.L_x_154) ;  /* 0xfffffffc00f08947 */ /* 0x008fea000383ffff */
[----:B------:R-:W-:Y:S05]  /*85f0*/  BRA `(.L_x_155) ;  /* 0xffffffcc009c7947 */ /* 0x000fea000383ffff */
.L_x_87:
[----:B------:R-:W-:-:S07]  /*8600*/  MOV R0, UR4 ;  /* 0x0000000400007c02 */ /* 0x000fce0008000f00 */
.L_x_156:
[----:B-1----:R1:W4:Y:S02]  /*8610*/  SYNCS.PHASECHK.TRANS64.TRYWAIT P0, [R0+URZ], R2 ;  /* 0x00000002000075a7 */ /* 0x00232400080011ff */
[----:B----4-:R-:W-:Y:S05]  /*8620*/  @!P0 NANOSLEEP.SYNCS 0x989680 ;  /* 0x009896800000895d */ /* 0x010fea0003900000 */
[----:B------:R-:W4:Y:S02]  /*8630*/  @!P0 SYNCS.PHASECHK.TRANS64 P0, [R0+URZ], R2 ;  /* 0x00000002000085a7 */ /* 0x000f2400080010ff */
[----:B----4-:R-:W-:Y:S05]  /*8640*/  @!P0 BRA `(.L_x_156) ;  /* 0xfffffffc00f08947 */ /* 0x010fea000383ffff */
[----:B------:R-:W-:Y:S05]  /*8650*/  BRA `(.L_x_157) ;  /* 0xffffffd0002c7947 */ /* 0x000fea000383ffff */
.L_x_88:
[----:B------:R-:W-:-:S07]  /*8660*/  MOV R0, UR5 ;  /* 0x0000000500007c02 */ /* 0x000fce0008000f00 */
.L_x_158:
[----:B-1----:R1:W4:Y:S02]  /*8670*/  SYNCS.PHASECHK.TRANS64.TRYWAIT P0, [R0+URZ], R2 ;  /* 0x00000002000075a7 */ /* 0x00232400080011ff */
[----:B----4-:R-:W-:Y:S05]  /*8680*/  @!P0 NANOSLEEP.SYNCS 0x989680 ;  /* 0x009896800000895d */ /* 0x010fea0003900000 */
[----:B------:R-:W4:Y:S02]  /*8690*/  @!P0 SYNCS.PHASECHK.TRANS64 P0, [R0+URZ], R2 ;  /* 0x00000002000085a7 */ /* 0x000f2400080010ff */
[----:B----4-:R-:W-:Y:S05]  /*86a0*/  @!P0 BRA `(.L_x_158) ;  /* 0xfffffffc00f08947 */ /* 0x010fea000383ffff */
[----:B------:R-:W-:Y:S05]  /*86b0*/  BRA `(.L_x_159) ;  /* 0xffffffd000387947 */ /* 0x000fea000383ffff */
.L_x_90:
[----:B-1----:R1:W2:Y:S02]  /*86c0*/  SYNCS.PHASECHK.TRANS64.TRYWAIT P0, [R0+URZ+0x70], R2 ;  /* 0x00007002000075a7 */ /* 0x0022a400080011ff */
[----:B--2---:R-:W-:Y:S05]  /*86d0*/  @!P0 NANOSLEEP.SYNCS 0x989680 ;  /* 0x009896800000895d */ /* 0x004fea0003900000 */
[----:B------:R-:W2:Y:S02]  /*86e0*/  @!P0 SYNCS.PHASECHK.TRANS64 P0, [R0+URZ+0x70], R2 ;  /* 0x00007002000085a7 */ /* 0x000ea400080010ff */
[----:B--2---:R-:W-:Y:S05]  /*86f0*/  @!P0 BRA `(.L_x_90) ;  /* 0xfffffffc00f08947 */ /* 0x004fea000383ffff */
[----:B------:R-:W-:Y:S05]  /*8700*/  BRA `(.L_x_160) ;  /* 0xffffffd400287947 */ /* 0x000fea000383ffff */
.L_x_100:
[----:B-1----:R1:W3:Y:S02]  /*8710*/  SYNCS.PHASECHK.TRANS64.TRYWAIT P1, [R2+URZ+0x30], R0 ;  /* 0x00003000020075a7 */ /* 0x0022e400080211ff */
[----:B---3--:R-:W-:Y:S05]  /*8720*/  @!P1 NANOSLEEP.SYNCS 0x989680 ;  /* 0x009896800000995d */ /* 0x008fea0003900000 */
[----:B------:R-:W3:Y:S02]  /*8730*/  @!P1 SYNCS.PHASECHK.TRANS64 P1, [R2+URZ+0x30], R0 ;  /* 0x00003000020095a7 */ /* 0x000ee400080210ff */
[----:B---3--:R-:W-:Y:S05]  /*8740*/  @!P1 BRA `(.L_x_100) ;  /* 0xfffffffc00f09947 */ /* 0x008fea000383ffff */
[----:B------:R-:W-:Y:S05]  /*8750*/  BRA `(.L_x_99) ;  /* 0xffffffe000a87947 */ /* 0x000fea000383ffff */
.L_x_102:
[----:B--2---:R2:W3:Y:S02]  /*8760*/  SYNCS.PHASECHK.TRANS64.TRYWAIT P0, [R72+URZ+0x90], R3 ;  /* 0x00009003480075a7 */ /* 0x0044e400080011ff */
[----:B---3--:R-:W-:Y:S05]  /*8770*/  @!P0 NANOSLEEP.SYNCS 0x989680 ;  /* 0x009896800000895d */ /* 0x008fea0003900000 */
[----:B------:R-:W3:Y:S02]  /*8780*/  @!P0 SYNCS.PHASECHK.TRANS64 P0, [R72+URZ+0x90], R3 ;  /* 0x00009003480085a7 */ /* 0x000ee400080010ff */
[----:B---3--:R-:W-:Y:S05]  /*8790*/  @!P0 BRA `(.L_x_102) ;  /* 0xfffffffc00f08947 */ /* 0x008fea000383ffff */
[----:B------:R-:W-:Y:S05]  /*87a0*/  BRA `(.L_x_101) ;  /* 0xffffffe400207947 */ /* 0x000fea000383ffff */
.L_x_113:
[----:B-1----:R1:W2:Y:S02]  /*87b0*/  SYNCS.PHASECHK.TRANS64.TRYWAIT P0, [R2+URZ+0x30], R73 ;  /* 0x00003049020075a7 */ /* 0x0022a400080011ff */
[----:B--2---:R-:W-:Y:S05]  /*87c0*/  @!P0 NANOSLEEP.SYNCS 0x989680 ;  /* 0x009896800000895d */ /* 0x004fea0003900000 */
[----:B------:R-:W2:Y:S02]  /*87d0*/  @!P0 SYNCS.PHASECHK.TRANS64 P0, [R2+URZ+0x30], R73 ;  /* 0x00003049020085a7 */ /* 0x000ea400080010ff */
[----:B--2---:R-:W-:Y:S05]  /*87e0*/  @!P0 BRA `(.L_x_113) ;  /* 0xfffffffc00f08947 */ /* 0x004fea000383ffff */
[----:B------:R-:W-:Y:S05]  /*87f0*/  BRA `(.L_x_112) ;  /* 0xffffffe800ec7947 */ /* 0x000fea000383ffff */
        .weak           $__internal_0_$__cuda_sm10x_tcgen05_guardrail_trap_col_being_dealloced_not_returned_by_alloc
        .type           $__internal_0_$__cuda_sm10x_tcgen05_guardrail_trap_col_being_dealloced_not_returned_by_alloc,@function
        .size           $__internal_0_$__cuda_sm10x_tcgen05_guardrail_trap_col_being_dealloced_not_returned_by_alloc,($__internal_1_$__cuda_sm10x_tcgen05_guardrail_trap_phase_invalid_during_alloc - $__internal_0_$__cuda_sm10x_tcgen05_guardrail_trap_col_being_dealloced_not_returned_by_alloc)
$__internal_0_$__cuda_sm10x_tcgen05_guardrail_trap_col_being_dealloced_not_returned_by_alloc:
[----:B------:R-:W-:Y:S05]  /*8800*/  BPT.TRAP 0x1 ;  /* 0x000000040000795c */ /* 0x000fea0000300000 */
[----:B------:R-:W-:-:S04]  /*8810*/  HFMA2 R3, -RZ, RZ, 0, 0 ;  /* 0x00000000ff037431 */ /* 0x000fc800000001ff */
[----:B------:R-:W-:Y:S05]  /*8820*/  RET.REL.NODEC R2 `(_ZN7cutlass13device_kernelINS_4gemm6kernel13GemmUniversalIN4cute5tupleIJiiiiEEENS1_10collective13CollectiveMmaINS1_35MainloopSm100TmaUmmaWarpSpecializedILi3ELi2ELi4ENS5_IJNS4_1CILi2EEESB_NSA_ILi1EEEEEEEENS5_IJNSA_ILi64EEESF_NSA_ILi128EEEEEEfNS5_IJlSC_lEEEfSI_NS4_8TiledMMAINS4_8MMA_AtomIJNS4_17SM100_MMA_TF32_SSINS_10tfloat32_tESM_fLi64ELi64ELNS4_4UMMA5MajorE0ELSO_0ELNSN_7ScaleInE0ELSP_0EEEEEENS4_6LayoutINS5_IJSC_SC_SC_EEENS5_IJNSA_ILi0EEESU_SU_EEEEENS5_IJNS4_10UnderscoreESX_SX_EEEEENS4_23SM90_TMA_LOAD_MULTICASTENS4_14ComposedLayoutINS4_7SwizzleILi3ELi4ELi3EEENS4_18smem_ptr_flag_bitsILi32EEENSS_INS5_IJNSA_ILi8EEENSA_ILi32EEEEEENS5_IJS17_SC_EEEEEEEvNS4_8identityES10_S1B_vS1C_EENS_8epilogue10collective18CollectiveEpilogueINS1E_23Sm100TmaWarpSpecializedILi3ELi2ELi16ELb1ELb0EEEJSH_NS5_IJNSS_ISF_SC_EENSS_IS17_SC_EEEEEfSI_fSI_NS1E_6fusion15FusionCallbacksIS1I_NS1M_17LinearCombinationIffffLNS_15FloatRoundStyleE2EEESH_S1L_JEEENS4_5SM1004TMEM4LOAD26SM100_TMEM_LOAD_16dp128b8xENS4_13SM90_TMA_LOADES1B_NS4_17SM75_U32x4_LDSM_NENS4_14SM90_TMA_STOREES1B_NS4_17SM90_U32x4_STSM_NENS4_39AutoVectorizingCopyWithAssumedAlignmentILi128EEEEEEvvEEEEvNT_6ParamsE) ;  /* 0xffffff7402f47950 */ /* 0x000fea0003c3ffff */
        .weak           $__internal_1_$__cuda_sm10x_tcgen05_guardrail_trap_phase_invalid_during_alloc
        .type           $__internal_1_$__cuda_sm10x_tcgen05_guardrail_trap_phase_invalid_during_alloc,@function
        .size           $__internal_1_$__cuda_sm10x_tcgen05_guardrail_trap_phase_invalid_during_alloc,($__internal_2_$__cuda_sm10x_tcgen05_guardrail_trap_unallocated_columns_being_dealloced - $__internal_1_$__cuda_sm10x_tcgen05_guardrail_trap_phase_invalid_during_alloc)
$__internal_1_$__cuda_sm10x_tcgen05_guardrail_trap_phase_invalid_during_alloc:
[----:B------:R-:W-:Y:S05]  /*8830*/  BPT.TRAP 0x1 ;  /* 0x000000040000795c */ /* 0x000fea0000300000 */
[----:B------:R-:W-:-:S04]  /*8840*/  MOV R5, 0x0 ;  /* 0x0000000000057802 */ /* 0x000fc80000000f00 */
[----:B------:R-:W-:Y:S05]  /*8850*/  RET.REL.NODEC R4 `(_ZN7cutlass13device_kernelINS_4gemm6kernel13GemmUniversalIN4cute5tupleIJiiiiEEENS1_10collective13CollectiveMmaINS1_35MainloopSm100TmaUmmaWarpSpecializedILi3ELi2ELi4ENS5_IJNS4_1CILi2EEESB_NSA_ILi1EEEEEEEENS5_IJNSA_ILi64EEESF_NSA_ILi128EEEEEEfNS5_IJlSC_lEEEfSI_NS4_8TiledMMAINS4_8MMA_AtomIJNS4_17SM100_MMA_TF32_SSINS_10tfloat32_tESM_fLi64ELi64ELNS4_4UMMA5MajorE0ELSO_0ELNSN_7ScaleInE0ELSP_0EEEEEENS4_6LayoutINS5_IJSC_SC_SC_EEENS5_IJNSA_ILi0EEESU_SU_EEEEENS5_IJNS4_10UnderscoreESX_SX_EEEEENS4_23SM90_TMA_LOAD_MULTICASTENS4_14ComposedLayoutINS4_7SwizzleILi3ELi4ELi3EEENS4_18smem_ptr_flag_bitsILi32EEENSS_INS5_IJNSA_ILi8EEENSA_ILi32EEEEEENS5_IJS17_SC_EEEEEEEvNS4_8identityES10_S1B_vS1C_EENS_8epilogue10collective18CollectiveEpilogueINS1E_23Sm100TmaWarpSpecializedILi3ELi2ELi16ELb1ELb0EEEJSH_NS5_IJNSS_ISF_SC_EENSS_IS17_SC_EEEEEfSI_fSI_NS1E_6fusion15FusionCallbacksIS1I_NS1M_17LinearCombinationIffffLNS_15FloatRoundStyleE2EEESH_S1L_JEEENS4_5SM1004TMEM4LOAD26SM100_TMEM_LOAD_16dp128b8xENS4_13SM90_TMA_LOADES1B_NS4_17SM75_U32x4_LDSM_NENS4_14SM90_TMA_STOREES1B_NS4_17SM90_U32x4_STSM_NENS4_39AutoVectorizingCopyWithAssumedAlignmentILi128EEEEEEvvEEEEvNT_6ParamsE) ;  /* 0xffffff7404e87950 */ /* 0x000fea0003c3ffff */
        .weak           $__internal_2_$__cuda_sm10x_tcgen05_guardrail_trap_unallocated_columns_being_dealloced
        .type           $__internal_2_$__cuda_sm10x_tcgen05_guardrail_trap_unallocated_columns_being_dealloced,@function
        .size           $__internal_2_$__cuda_sm10x_tcgen05_guardrail_trap_unallocated_columns_being_dealloced,(.L_x_162 - $__internal_2_$__cuda_sm10x_tcgen05_guardrail_trap_unallocated_columns_being_dealloced)
$__internal_2_$__cuda_sm10x_tcgen05_guardrail_trap_unallocated_columns_being_dealloced:
[----:B------:R-:W-:Y:S05]  /*8860*/  BPT.TRAP 0x1 ;  /* 0x000000040000795c */ /* 0x000fea0000300000 */
[----:B------:R-:W-:-:S04]  /*8870*/  HFMA2 R3, -RZ, RZ, 0, 0 ;  /* 0x00000000ff037431 */ /* 0x000fc800000001ff */
[----:B------:R-:W-:Y:S05]  /*8880*/  RET.REL.NODEC R2 `(_ZN7cutlass13device_kernelINS_4gemm6kernel13GemmUniversalIN4cute5tupleIJiiiiEEENS1_10collective13CollectiveMmaINS1_35MainloopSm100TmaUmmaWarpSpecializedILi3ELi2ELi4ENS5_IJNS4_1CILi2EEESB_NSA_ILi1EEEEEEEENS5_IJNSA_ILi64EEESF_NSA_ILi128EEEEEEfNS5_IJlSC_lEEEfSI_NS4_8TiledMMAINS4_8MMA_AtomIJNS4_17SM100_MMA_TF32_SSINS_10tfloat32_tESM_fLi64ELi64ELNS4_4UMMA5MajorE0ELSO_0ELNSN_7ScaleInE0ELSP_0EEEEEENS4_6LayoutINS5_IJSC_SC_SC_EEENS5_IJNSA_ILi0EEESU_SU_EEEEENS5_IJNS4_10UnderscoreESX_SX_EEEEENS4_23SM90_TMA_LOAD_MULTICASTENS4_14ComposedLayoutINS4_7SwizzleILi3ELi4ELi3EEENS4_18smem_ptr_flag_bitsILi32EEENSS_INS5_IJNSA_ILi8EEENSA_ILi32EEEEEENS5_IJS17_SC_EEEEEEEvNS4_8identityES10_S1B_vS1C_EENS_8epilogue10collective18CollectiveEpilogueINS1E_23Sm100TmaWarpSpecializedILi3ELi2ELi16ELb1ELb0EEEJSH_NS5_IJNSS_ISF_SC_EENSS_IS17_SC_EEEEEfSI_fSI_NS1E_6fusion15FusionCallbacksIS1I_NS1M_17LinearCombinationIffffLNS_15FloatRoundStyleE2EEESH_S1L_JEEENS4_5SM1004TMEM4LOAD26SM100_TMEM_LOAD_16dp128b8xENS4_13SM90_TMA_LOADES1B_NS4_17SM75_U32x4_LDSM_NENS4_14SM90_TMA_STOREES1B_NS4_17SM90_U32x4_STSM_NENS4_39AutoVectorizingCopyWithAssumedAlignmentILi128EEEEEEvvEEEEvNT_6ParamsE) ;  /* 0xffffff7402dc7950 */ /* 0x000fea0003c3ffff */
.L_x_161:
[----:B------:R-:W-:-:S00]  /*8890*/  BRA `(.L_x_161) ;  /* 0xfffffffc00fc7947 */ /* 0x000fc0000383ffff */
[----:B------:R-:W-:-:S00]  /*88a0*/  NOP ;  /* 0x0000000000007918 */ /* 0x000fc00000000000 */
        /* <DEDUP_REMOVED lines=13> */
.L_x_162:


//--------------------- .nv.global.init           --------------------------
	.section	.nv.global.init,"aw",@progbits
.nv.global.init:
	.type		$str$27,@object
	.size		$str$27,($str$28 - $str$27)
$str$27:
        /*0000*/ 	.byte	0x28, 0x61, 0x64, 0x64, 0x72, 0x65, 0x73, 0x73, 0x20, 0x26, 0x20, 0x6d, 0x61, 0x73, 0x6b, 0x29
        /*0010*/ 	.byte	0x20, 0x3d, 0x3d, 0x20, 0x30, 0x00
	.type		$str$28,@object
	.size		$str$28,($str$26 - $str$28)
$str$28:
        /*0016*/ 	.byte	0x2f, 0x74, 0x6d, 0x70, 0x2f, 0x63, 0x75, 0x74, 0x6c, 0x61, 0x73, 0x73, 0x5f, 0x73, 0x77, 0x65
        /*0026*/ 	.byte	0x65, 0x70, 0x5f, 0x73, 0x72, 0x63, 0x2f, 0x69, 0x6e, 0x63, 0x6c, 0x75, 0x64, 0x65, 0x2f, 0x63
        /*0036*/ 	.byte	0x75, 0x74, 0x65, 0x2f, 0x70, 0x6f, 0x69, 0x6e, 0x74, 0x65, 0x72, 0x5f, 0x66, 0x6c, 0x61, 0x67
        /*0046*/ 	.byte	0x67, 0x65, 0x64, 0x2e, 0x68, 0x70, 0x70, 0x00
	.type		$str$26,@object
	.size		$str$26,($str$25 - $str$26)
$str$26:
        /*004e*/ 	.byte	0x2f, 0x74, 0x6d, 0x70, 0x2f, 0x63, 0x75, 0x74, 0x6c, 0x61, 0x73, 0x73, 0x5f, 0x73, 0x77, 0x65
        /*005e*/ 	.byte	0x65, 0x70, 0x5f, 0x73, 0x72, 0x63, 0x2f, 0x69, 0x6e, 0x63, 0x6c, 0x75, 0x64, 0x65, 0x2f, 0x63
        /*006e*/ 	.byte	0x75, 0x74, 0x65, 0x2f, 0x61, 0x74, 0x6f, 0x6d, 0x2f, 0x63, 0x6f, 0x70, 0x79, 0x5f, 0x74, 0x72
        /*007e*/ 	.byte	0x61, 0x69, 0x74, 0x73, 0x5f, 0x73, 0x6d, 0x31, 0x30, 0x30, 0x2e, 0x68, 0x70, 0x70, 0x00
	.type		$str$25,@object
	.size		$str$25,(__unnamed_1 - $str$25)
$str$25:
        /*008d*/ 	.byte	0x28, 0x28, 0x75, 0x69, 0x6e, 0x74, 0x33, 0x32, 0x5f, 0x74, 0x28, 0x74, 0x68, 0x72, 0x65, 0x61
        /*009d*/ 	.byte	0x64, 0x49, 0x64, 0x78, 0x2e, 0x78, 0x29, 0x20, 0x2f, 0x20, 0x33, 0x32, 0x29, 0x20, 0x25, 0x20
        /*00ad*/ 	.byte	0x34, 0x29, 0x20, 0x3d, 0x3d, 0x20, 0x28, 0x28, 0x28, 0x74, 0x6d, 0x65, 0x6d, 0x5f, 0x61, 0x64
        /*00bd*/ 	.byte	0x64, 0x72, 0x20, 0x3e, 0x3e, 0x20, 0x31, 0x36, 0x29, 0x20, 0x2f, 0x20, 0x33, 0x32, 0x29, 0x20
        /*00cd*/ 	.byte	0x25, 0x20, 0x34, 0x29, 0x00
	.type		__unnamed_1,@object
	.size		__unnamed_1,(__unnamed_2 - __unnamed_1)
__unnamed_1:
        /*00d2*/ 	.byte	0x61, 0x75, 0x74, 0x6f, 0x20, 0x63, 0x75, 0x74, 0x65, 0x3a, 0x3a, 0x61, 0x73, 0x5f, 0x70, 0x6f
        /* <DEDUP_REMOVED lines=23> */
        /*0252*/ 	.byte	0x3c, 0x32, 0x30, 0x34, 0x38, 0x3e, 0x3e, 0x3e, 0x3e, 0x5d, 0x00
	.type		__unnamed_2,@object
	.size		__unnamed_2,(.L_2 - __unnamed_2)
__unnamed_2:
        /* <DEDUP_REMOVED lines=45> */
        /*052d*/ 	.byte	0x3e, 0x3e, 0x3e, 0x5d, 0x00
.L_2:


//--------------------- .nv.shared._ZN7cutlass13device_kernelINS_4gemm6kernel13GemmUniversalIN4cute5tupleIJiiiiEEENS1_10collective13CollectiveMmaINS1_35MainloopSm100TmaUmmaWarpSpecializedILi3ELi2ELi4ENS5_IJNS4_1CILi2EEESB_NSA_ILi1EEEEEEEENS5_IJNSA_ILi64EEESF_NSA_ILi128EEEEEEfNS5_IJlSC_lEEEfSI_NS4_8TiledMMAINS4_8MMA_AtomIJNS4_17SM100_MMA_TF32_SSINS_10tfloat32_tESM_fLi64ELi64ELNS4_4UMMA5MajorE0ELSO_0ELNSN_7ScaleInE0ELSP_0EEEEEENS4_6LayoutINS5_IJSC_SC_SC_EEENS5_IJNSA_ILi0EEESU_SU_EEEEENS5_IJNS4_10UnderscoreESX_SX_EEEEENS4_23SM90_TMA_LOAD_MULTICASTENS4_14ComposedLayoutINS4_7SwizzleILi3ELi4ELi3EEENS4_18smem_ptr_flag_bitsILi32EEENSS_INS5_IJNSA_ILi8EEENSA_ILi32EEEEEENS5_IJS17_SC_EEEEEEEvNS4_8identityES10_S1B_vS1C_EENS_8epilogue10collective18CollectiveEpilogueINS1E_23Sm100TmaWarpSpecializedILi3ELi2ELi16ELb1ELb0EEEJSH_NS5_IJNSS_ISF_SC_EENSS_IS17_SC_EEEEEfSI_fSI_NS1E_6fusion15FusionCallbacksIS1I_NS1M_17LinearCombinationIffffLNS_15FloatRoundStyleE2EEESH_S1L_JEEENS4_5SM1004TMEM4LOAD26SM100_TMEM_LOAD_16dp128b8xENS4_13SM90_TMA_LOADES1B_NS4_17SM75_U32x4_LDSM_NENS4_14SM90_TMA_STOREES1B_NS4_17SM90_U32x4_STSM_NENS4_39AutoVectorizingCopyWithAssumedAlignmentILi128EEEEEEvvEEEEvNT_6ParamsE --------------------------
	.section	.nv.shared._ZN7cutlass13device_kernelINS_4gemm6kernel13GemmUniversalIN4cute5tupleIJiiiiEEENS1_10collective13CollectiveMmaINS1_35MainloopSm100TmaUmmaWarpSpecializedILi3ELi2ELi4ENS5_IJNS4_1CILi2EEESB_NSA_ILi1EEEEEEEENS5_IJNSA_ILi64EEESF_NSA_ILi128EEEEEEfNS5_IJlSC_lEEEfSI_NS4_8TiledMMAINS4_8MMA_AtomIJNS4_17SM100_MMA_TF32_SSINS_10tfloat32_tESM_fLi64ELi64ELNS4_4UMMA5MajorE0ELSO_0ELNSN_7ScaleInE0ELSP_0EEEEEENS4_6LayoutINS5_IJSC_SC_SC_EEENS5_IJNSA_ILi0EEESU_SU_EEEEENS5_IJNS4_10UnderscoreESX_SX_EEEEENS4_23SM90_TMA_LOAD_MULTICASTENS4_14ComposedLayoutINS4_7SwizzleILi3ELi4ELi3EEENS4_18smem_ptr_flag_bitsILi32EEENSS_INS5_IJNSA_ILi8EEENSA_ILi32EEEEEENS5_IJS17_SC_EEEEEEEvNS4_8identityES10_S1B_vS1C_EENS_8epilogue10collective18CollectiveEpilogueINS1E_23Sm100TmaWarpSpecializedILi3ELi2ELi16ELb1ELb0EEEJSH_NS5_IJNSS_ISF_SC_EENSS_IS17_SC_EEEEEfSI_fSI_NS1E_6fusion15FusionCallbacksIS1I_NS1M_17LinearCombinationIffffLNS_15FloatRoundStyleE2EEESH_S1L_JEEENS4_5SM1004TMEM4LOAD26SM100_TMEM_LOAD_16dp128b8xENS4_13SM90_TMA_LOADES1B_NS4_17SM75_U32x4_LDSM_NENS4_14SM90_TMA_STOREES1B_NS4_17SM90_U32x4_STSM_NENS4_39AutoVectorizingCopyWithAssumedAlignmentILi128EEEEEEvvEEEEvNT_6ParamsE,"aw",@nobits
	.sectionflags	@""
	.align	16
	.zero		1024


//--------------------- .nv.shared.reserved.0     --------------------------
	.section	.nv.shared.reserved.0,"aw",@nobits
	.weak		__nv_reservedSMEM_offset_0_alias
	.size		__nv_reservedSMEM_offset_0_alias, 0, 64
	.other		__nv_reservedSMEM_offset_0_alias,@"STO_CUDA_RESERVED_SHARED STV_DEFAULT"
__nv_reservedSMEM_offset_0_alias:
	.zero		0
.nv.shared.reserved.0:
	.zero		64
	.weak		__nv_reservedSMEM_tcgen05_partition
	.type		__nv_reservedSMEM_tcgen05_partition,@object
	.size		__nv_reservedSMEM_tcgen05_partition,(.L_0 - __nv_reservedSMEM_tcgen05_partition)
__nv_reservedSMEM_tcgen05_partition:
	.zero		32
.L_0:


//--------------------- .nv.global                --------------------------
	.section	.nv.global,"aw",@nobits
.nv.global:
	.type		_ZN40_INTERNAL_4c29bc19_4_k_cu_710bd0ef_274804cute1_E,@object
	.size		_ZN40_INTERNAL_4c29bc19_4_k_cu_710bd0ef_274804cute1_E,(_ZN40_INTERNAL_4c29bc19_4_k_cu_710bd0ef_274804cuda3std3__45__cpo6cbeginE - _ZN40_INTERNAL_4c29bc19_4_k_cu_710bd0ef_274804cute1_E)
_ZN40_INTERNAL_4c29bc19_4_k_cu_710bd0ef_274804cute1_E:
	.zero		1
	.type		_ZN40_INTERNAL_4c29bc19_4_k_cu_710bd0ef_274804cuda3std3__45__cpo6cbeginE,@object
	.size		_ZN40_INTERNAL_4c29bc19_4_k_cu_710bd0ef_274804cuda3std3__45__cpo6cbeginE,(_ZN40_INTERNAL_4c29bc19_4_k_cu_710bd0ef_274804cuda3std3__48in_placeE - _ZN40_INTERNAL_4c29bc19_4_k_cu_710bd0ef_274804cuda3std3__45__cpo6cbeginE)
_ZN40_INTERNAL_4c29bc19_4_k_cu_710bd0ef_274804cuda3std3__45__cpo6cbeginE:
	.zero		1
	.type		_ZN40_INTERNAL_4c29bc19_4_k_cu_710bd0ef_274804cuda3std3__48in_placeE,@object
	.size		_ZN40_INTERNAL_4c29bc19_4_k_cu_710bd0ef_274804cuda3std3__48in_placeE,(_ZN40_INTERNAL_4c29bc19_4_k_cu_710bd0ef_274804cuda3std6ranges3__45__cpo9iter_moveE - _ZN40_INTERNAL_4c29bc19_4_k_cu_710bd0ef_274804cuda3std3__48in_placeE)
_ZN40_INTERNAL_4c29bc19_4_k_cu_710bd0ef_274804cuda3std3__48in_placeE:
	.zero		1
	.type		_ZN40_INTERNAL_4c29bc19_4_k_cu_710bd0ef_274804cuda3std6ranges3__45__cpo9iter_moveE,@object
	.size		_ZN40_INTERNAL_4c29bc19_4_k_cu_710bd0ef_274804cuda3std6ranges3__45__cpo9iter_moveE,(_ZN40_INTERNAL_4c29bc19_4_k_cu_710bd0ef_274804cuda3std3__45__cpo5beginE - _ZN40_INTERNAL_4c29bc19_4_k_cu_710bd0ef_274804cuda3std6ranges3__45__cpo9iter_moveE)
_ZN40_INTERNAL_4c29bc19_4_k_cu_710bd0ef_274804cuda3std6ranges3__45__cpo9iter_moveE:
	.zero		1
	.type		_ZN40_INTERNAL_4c29bc19_4_k_cu_710bd0ef_274804cuda3std3__45__cpo5beginE,@object
	.size		_ZN40_INTERNAL_4c29bc19_4_k_cu_710bd0ef_274804cuda3std3__45__cpo5beginE,(_ZN40_INTERNAL_4c29bc19_4_k_cu_710bd0ef_274804cuda3std3__442_GLOBAL__N__4c29bc19_4_k_cu_710bd0ef_274806ignoreE - _ZN40_INTERNAL_4c29bc19_4_k_cu_710bd0ef_274804cuda3std3__45__cpo5beginE)
_ZN40_INTERNAL_4c29bc19_4_k_cu_710bd0ef_274804cuda3std3__45__cpo5beginE:
	.zero		1
	.type		_ZN40_INTERNAL_4c29bc19_4_k_cu_710bd0ef_274804cuda3std3__442_GLOBAL__N__4c29bc19_4_k_cu_710bd0ef_274806ignoreE,@object
	.size		_ZN40_INTERNAL_4c29bc19_4_k_cu_710bd0ef_274804cuda3std3__442_GLOBAL__N__4c29bc19_4_k_cu_710bd0ef_274806ignoreE,(_ZN40_INTERNAL_4c29bc19_4_k_cu_710bd0ef_274804cute7productE - _ZN40_INTERNAL_4c29bc19_4_k_cu_710bd0ef_274804cuda3std3__442_GLOBAL__N__4c29bc19_4_k_cu_710bd0ef_274806ignoreE)
_ZN40_INTERNAL_4c29bc19_4_k_cu_710bd0ef_274804cuda3std3__442_GLOBAL__N__4c29bc19_4_k_cu_710bd0ef_274806ignoreE:
	.zero		1
	.type		_ZN40_INTERNAL_4c29bc19_4_k_cu_710bd0ef_274804cute7productE,@object
	.size		_ZN40_INTERNAL_4c29bc19_4_k_cu_710bd0ef_274804cute7productE,(_ZN40_INTERNAL_4c29bc19_4_k_cu_710bd0ef_274804cuda3std3__45__cpo3endE - _ZN40_INTERNAL_4c29bc19_4_k_cu_710bd0ef_274804cute7productE)
_ZN40_INTERNAL_4c29bc19_4_k_cu_710bd0ef_274804cute7productE:
	.zero		1
	.type		_ZN40_INTERNAL_4c29bc19_4_k_cu_710bd0ef_274804cuda3std3__45__cpo3endE,@object
	.size		_ZN40_INTERNAL_4c29bc19_4_k_cu_710bd0ef_274804cuda3std3__45__cpo3endE,(_ZN40_INTERNAL_4c29bc19_4_k_cu_710bd0ef_274804cuda3std3__419piecewise_constructE - _ZN40_INTERNAL_4c29bc19_4_k_cu_710bd0ef_274804cuda3std3__45__cpo3endE)
_ZN40_INTERNAL_4c29bc19_4_k_cu_710bd0ef_274804cuda3std3__45__cpo3endE:
	.zero		1
	.type		_ZN40_INTERNAL_4c29bc19_4_k_cu_710bd0ef_274804cuda3std3__419piecewise_constructE,@object
	.size		_ZN40_INTERNAL_4c29bc19_4_k_cu_710bd0ef_274804cuda3std3__419piecewise_constructE,(_ZN40_INTERNAL_4c29bc19_4_k_cu_710bd0ef_274804cuda3std3__45__cpo4cendE - _ZN40_INTERNAL_4c29bc19_4_k_cu_710bd0ef_274804cuda3std3__419piecewise_constructE)
_ZN40_INTERNAL_4c29bc19_4_k_cu_710bd0ef_274804cuda3std3__419piecewise_constructE:
	.zero		1
	.type		_ZN40_INTERNAL_4c29bc19_4_k_cu_710bd0ef_274804cuda3std3__45__cpo4cendE,@object
	.size		_ZN40_INTERNAL_4c29bc19_4_k_cu_710bd0ef_274804cuda3std3__45__cpo4cendE,(_ZN40_INTERNAL_4c29bc19_4_k_cu_710bd0ef_274804cuda3std6ranges3__45__cpo4swapE - _ZN40_INTERNAL_4c29bc19_4_k_cu_710bd0ef_274804cuda3std3__45__cpo4cendE)
_ZN40_INTERNAL_4c29bc19_4_k_cu_710bd0ef_274804cuda3std3__45__cpo4cendE:
	.zero		1
	.type		_ZN40_INTERNAL_4c29bc19_4_k_cu_710bd0ef_274804cuda3std6ranges3__45__cpo4swapE,@object
	.size		_ZN40_INTERNAL_4c29bc19_4_k_cu_710bd0ef_274804cuda3std6ranges3__45__cpo4swapE,(.L_10 - _ZN40_INTERNAL_4c29bc19_4_k_cu_710bd0ef_274804cuda3std6ranges3__45__cpo4swapE)
_ZN40_INTERNAL_4c29bc19_4_k_cu_710bd0ef_274804cuda3std6ranges3__45__cpo4swapE:
	.zero		1
.L_10:


//--------------------- .nv.constant0._ZN7cutlass13device_kernelINS_4gemm6kernel13GemmUniversalIN4cute5tupleIJiiiiEEENS1_10collective13CollectiveMmaINS1_35MainloopSm100TmaUmmaWarpSpecializedILi3ELi2ELi4ENS5_IJNS4_1CILi2EEESB_NSA_ILi1EEEEEEEENS5_IJNSA_ILi64EEESF_NSA_ILi128EEEEEEfNS5_IJlSC_lEEEfSI_NS4_8TiledMMAINS4_8MMA_AtomIJNS4_17SM100_MMA_TF32_SSINS_10tfloat32_tESM_fLi64ELi64ELNS4_4UMMA5MajorE0ELSO_0ELNSN_7ScaleInE0ELSP_0EEEEEENS4_6LayoutINS5_IJSC_SC_SC_EEENS5_IJNSA_ILi0EEESU_SU_EEEEENS5_IJNS4_10UnderscoreESX_SX_EEEEENS4_23SM90_TMA_LOAD_MULTICASTENS4_14ComposedLayoutINS4_7SwizzleILi3ELi4ELi3EEENS4_18smem_ptr_flag_bitsILi32EEENSS_INS5_IJNSA_ILi8EEENSA_ILi32EEEEEENS5_IJS17_SC_EEEEEEEvNS4_8identityES10_S1B_vS1C_EENS_8epilogue10collective18CollectiveEpilogueINS1E_23Sm100TmaWarpSpecializedILi3ELi2ELi16ELb1ELb0EEEJSH_NS5_IJNSS_ISF_SC_EENSS_IS17_SC_EEEEEfSI_fSI_NS1E_6fusion15FusionCallbacksIS1I_NS1M_17LinearCombinationIffffLNS_15FloatRoundStyleE2EEESH_S1L_JEEENS4_5SM1004TMEM4LOAD26SM100_TMEM_LOAD_16dp128b8xENS4_13SM90_TMA_LOADES1B_NS4_17SM75_U32x4_LDSM_NENS4_14SM90_TMA_STOREES1B_NS4_17SM90_U32x4_STSM_NENS4_39AutoVectorizingCopyWithAssumedAlignmentILi128EEEEEEvvEEEEvNT_6ParamsE --------------------------
	.section	.nv.constant0._ZN7cutlass13device_kernelINS_4gemm6kernel13GemmUniversalIN4cute5tupleIJiiiiEEENS1_10collective13CollectiveMmaINS1_35MainloopSm100TmaUmmaWarpSpecializedILi3ELi2ELi4ENS5_IJNS4_1CILi2EEESB_NSA_ILi1EEEEEEEENS5_IJNSA_ILi64EEESF_NSA_ILi128EEEEEEfNS5_IJlSC_lEEEfSI_NS4_8TiledMMAINS4_8MMA_AtomIJNS4_17SM100_MMA_TF32_SSINS_10tfloat32_tESM_fLi64ELi64ELNS4_4UMMA5MajorE0ELSO_0ELNSN_7ScaleInE0ELSP_0EEEEEENS4_6LayoutINS5_IJSC_SC_SC_EEENS5_IJNSA_ILi0EEESU_SU_EEEEENS5_IJNS4_10UnderscoreESX_SX_EEEEENS4_23SM90_TMA_LOAD_MULTICASTENS4_14ComposedLayoutINS4_7SwizzleILi3ELi4ELi3EEENS4_18smem_ptr_flag_bitsILi32EEENSS_INS5_IJNSA_ILi8EEENSA_ILi32EEEEEENS5_IJS17_SC_EEEEEEEvNS4_8identityES10_S1B_vS1C_EENS_8epilogue10collective18CollectiveEpilogueINS1E_23Sm100TmaWarpSpecializedILi3ELi2ELi16ELb1ELb0EEEJSH_NS5_IJNSS_ISF_SC_EENSS_IS17_SC_EEEEEfSI_fSI_NS1E_6fusion15FusionCallbacksIS1I_NS1M_17LinearCombinationIffffLNS_15FloatRoundStyleE2EEESH_S1L_JEEENS4_5SM1004TMEM4LOAD26SM100_TMEM_LOAD_16dp128b8xENS4_13SM90_TMA_LOADES1B_NS4_17SM75_U32x4_LDSM_NENS4_14SM90_TMA_STOREES1B_NS4_17SM90_U32x4_STSM_NENS4_39AutoVectorizingCopyWithAssumedAlignmentILi128EEEEEEvvEEEEvNT_6ParamsE,"a",@progbits
	.sectionflags	@""
	.align	4
.nv.constant0._ZN7cutlass13device_kernelINS_4gemm6kernel13GemmUniversalIN4cute5tupleIJiiiiEEENS1_10collective13CollectiveMmaINS1_35MainloopSm100TmaUmmaWarpSpecializedILi3ELi2ELi4ENS5_IJNS4_1CILi2EEESB_NSA_ILi1EEEEEEEENS5_IJNSA_ILi64EEESF_NSA_ILi128EEEEEEfNS5_IJlSC_lEEEfSI_NS4_8TiledMMAINS4_8MMA_AtomIJNS4_17SM100_MMA_TF32_SSINS_10tfloat32_tESM_fLi64ELi64ELNS4_4UMMA5MajorE0ELSO_0ELNSN_7ScaleInE0ELSP_0EEEEEENS4_6LayoutINS5_IJSC_SC_SC_EEENS5_IJNSA_ILi0EEESU_SU_EEEEENS5_IJNS4_10UnderscoreESX_SX_EEEEENS4_23SM90_TMA_LOAD_MULTICASTENS4_14ComposedLayoutINS4_7SwizzleILi3ELi4ELi3EEENS4_18smem_ptr_flag_bitsILi32EEENSS_INS5_IJNSA_ILi8EEENSA_ILi32EEEEEENS5_IJS17_SC_EEEEEEEvNS4_8identityES10_S1B_vS1C_EENS_8epilogue10collective18CollectiveEpilogueINS1E_23Sm100TmaWarpSpecializedILi3ELi2ELi16ELb1ELb0EEEJSH_NS5_IJNSS_ISF_SC_EENSS_IS17_SC_EEEEEfSI_fSI_NS1E_6fusion15FusionCallbacksIS1I_NS1M_17LinearCombinationIffffLNS_15FloatRoundStyleE2EEESH_S1L_JEEENS4_5SM1004TMEM4LOAD26SM100_TMEM_LOAD_16dp128b8xENS4_13SM90_TMA_LOADES1B_NS4_17SM75_U32x4_LDSM_NENS4_14SM90_TMA_STOREES1B_NS4_17SM90_U32x4_STSM_NENS4_39AutoVectorizingCopyWithAssumedAlignmentILi128EEEEEEvvEEEEvNT_6ParamsE:
	.zero		2944


//--------------------- SYMBOLS --------------------------

	.type		.nv.reservedSmem.offset0,@object
	.size		.nv.reservedSmem.offset0,0x4
	.type		.nv.reservedSmem.cap,@object
	.size		.nv.reservedSmem.cap,0x4
	.type		__assertfail,@function
